//
// Generated by NVIDIA NVVM Compiler
//
// Compiler Build ID: CL-36424714
// Cuda compilation tools, release 13.0, V13.0.88
// Based on NVVM 20.0.0
//

.version 9.0
.target sm_100
.address_size 64

	// .globl	_Z8mykernelPfPKfi
// _ZZ11mykernel_v4PfPKfiiE2xx has been demoted
// _ZZ11mykernel_v4PfPKfiiE2yy has been demoted

.visible .entry _Z8mykernelPfPKfi(
	.param .u64 .ptr .align 1 _Z8mykernelPfPKfi_param_0,
	.param .u64 .ptr .align 1 _Z8mykernelPfPKfi_param_1,
	.param .u32 _Z8mykernelPfPKfi_param_2
)
{
	.reg .pred 	%p<10>;
	.reg .b32 	%r<81>;
	.reg .b32 	%f<82>;
	.reg .b64 	%rd<46>;

	ld.param.u64 	%rd3, [_Z8mykernelPfPKfi_param_0];
	ld.param.u64 	%rd4, [_Z8mykernelPfPKfi_param_1];
	ld.param.u32 	%r44, [_Z8mykernelPfPKfi_param_2];
	cvta.to.global.u64 	%rd1, %rd4;
	mov.u32 	%r45, %tid.x;
	mov.u32 	%r46, %ctaid.x;
	mov.u32 	%r47, %ntid.x;
	mad.lo.s32 	%r1, %r46, %r47, %r45;
	mov.u32 	%r2, %tid.y;
	mov.u32 	%r48, %ctaid.y;
	mov.u32 	%r49, %ntid.y;
	mul.lo.s32 	%r3, %r48, %r49;
	add.s32 	%r50, %r3, %r2;
	max.s32 	%r51, %r1, %r50;
	setp.ge.s32 	%p1, %r51, %r44;
	@%p1 bra 	$L__BB0_13;
	mul.lo.s32 	%r5, %r44, %r1;
	and.b32  	%r6, %r44, 7;
	setp.lt.u32 	%p2, %r44, 8;
	mov.f32 	%f81, 0f7F800000;
	mov.b32 	%r79, 0;
	@%p2 bra 	$L__BB0_4;
	and.b32  	%r79, %r44, 2147483640;
	neg.s32 	%r77, %r79;
	add.s32 	%r53, %r2, %r44;
	add.s32 	%r76, %r53, %r3;
	shl.b32 	%r10, %r44, 3;
	shl.b32 	%r54, %r44, 1;
	add.s32 	%r75, %r50, %r54;
	mad.lo.s32 	%r74, %r44, 3, %r50;
	shl.b32 	%r55, %r44, 2;
	add.s32 	%r73, %r50, %r55;
	mad.lo.s32 	%r72, %r44, 5, %r50;
	mad.lo.s32 	%r71, %r44, 6, %r50;
	mad.lo.s32 	%r70, %r44, 7, %r50;
	add.s64 	%rd2, %rd1, 16;
	mov.f32 	%f81, 0f7F800000;
	mov.u32 	%r68, %r5;
	mov.u32 	%r69, %r50;
$L__BB0_3:
	.pragma "nounroll";
	mul.wide.s32 	%rd5, %r68, 4;
	add.s64 	%rd6, %rd2, %rd5;
	ld.global.f32 	%f16, [%rd6+-16];
	mul.wide.u32 	%rd7, %r69, 4;
	add.s64 	%rd8, %rd1, %rd7;
	ld.global.f32 	%f17, [%rd8];
	add.f32 	%f18, %f16, %f17;
	min.f32 	%f19, %f81, %f18;
	ld.global.f32 	%f20, [%rd6+-12];
	mul.wide.u32 	%rd9, %r76, 4;
	add.s64 	%rd10, %rd1, %rd9;
	ld.global.f32 	%f21, [%rd10];
	add.f32 	%f22, %f20, %f21;
	min.f32 	%f23, %f19, %f22;
	ld.global.f32 	%f24, [%rd6+-8];
	mul.wide.u32 	%rd11, %r75, 4;
	add.s64 	%rd12, %rd1, %rd11;
	ld.global.f32 	%f25, [%rd12];
	add.f32 	%f26, %f24, %f25;
	min.f32 	%f27, %f23, %f26;
	ld.global.f32 	%f28, [%rd6+-4];
	mul.wide.u32 	%rd13, %r74, 4;
	add.s64 	%rd14, %rd1, %rd13;
	ld.global.f32 	%f29, [%rd14];
	add.f32 	%f30, %f28, %f29;
	min.f32 	%f31, %f27, %f30;
	ld.global.f32 	%f32, [%rd6];
	mul.wide.u32 	%rd15, %r73, 4;
	add.s64 	%rd16, %rd1, %rd15;
	ld.global.f32 	%f33, [%rd16];
	add.f32 	%f34, %f32, %f33;
	min.f32 	%f35, %f31, %f34;
	ld.global.f32 	%f36, [%rd6+4];
	mul.wide.u32 	%rd17, %r72, 4;
	add.s64 	%rd18, %rd1, %rd17;
	ld.global.f32 	%f37, [%rd18];
	add.f32 	%f38, %f36, %f37;
	min.f32 	%f39, %f35, %f38;
	ld.global.f32 	%f40, [%rd6+8];
	mul.wide.u32 	%rd19, %r71, 4;
	add.s64 	%rd20, %rd1, %rd19;
	ld.global.f32 	%f41, [%rd20];
	add.f32 	%f42, %f40, %f41;
	min.f32 	%f43, %f39, %f42;
	ld.global.f32 	%f44, [%rd6+12];
	mul.wide.u32 	%rd21, %r70, 4;
	add.s64 	%rd22, %rd1, %rd21;
	ld.global.f32 	%f45, [%rd22];
	add.f32 	%f46, %f44, %f45;
	min.f32 	%f81, %f43, %f46;
	add.s32 	%r77, %r77, 8;
	add.s32 	%r76, %r76, %r10;
	add.s32 	%r75, %r75, %r10;
	add.s32 	%r74, %r74, %r10;
	add.s32 	%r73, %r73, %r10;
	add.s32 	%r72, %r72, %r10;
	add.s32 	%r71, %r71, %r10;
	add.s32 	%r70, %r70, %r10;
	add.s32 	%r69, %r69, %r10;
	add.s32 	%r68, %r68, 8;
	setp.ne.s32 	%p3, %r77, 0;
	@%p3 bra 	$L__BB0_3;
$L__BB0_4:
	setp.eq.s32 	%p4, %r6, 0;
	@%p4 bra 	$L__BB0_12;
	and.b32  	%r38, %r44, 3;
	setp.lt.u32 	%p5, %r6, 4;
	@%p5 bra 	$L__BB0_7;
	add.s32 	%r56, %r79, %r5;
	mul.wide.s32 	%rd23, %r56, 4;
	add.s64 	%rd24, %rd1, %rd23;
	ld.global.f32 	%f48, [%rd24];
	mad.lo.s32 	%r57, %r79, %r44, %r50;
	mul.wide.u32 	%rd25, %r57, 4;
	add.s64 	%rd26, %rd1, %rd25;
	ld.global.f32 	%f49, [%rd26];
	add.f32 	%f50, %f48, %f49;
	min.f32 	%f51, %f81, %f50;
	ld.global.f32 	%f52, [%rd24+4];
	add.s32 	%r58, %r57, %r44;
	mul.wide.u32 	%rd27, %r58, 4;
	add.s64 	%rd28, %rd1, %rd27;
	ld.global.f32 	%f53, [%rd28];
	add.f32 	%f54, %f52, %f53;
	min.f32 	%f55, %f51, %f54;
	ld.global.f32 	%f56, [%rd24+8];
	add.s32 	%r59, %r58, %r44;
	mul.wide.u32 	%rd29, %r59, 4;
	add.s64 	%rd30, %rd1, %rd29;
	ld.global.f32 	%f57, [%rd30];
	add.f32 	%f58, %f56, %f57;
	min.f32 	%f59, %f55, %f58;
	ld.global.f32 	%f60, [%rd24+12];
	add.s32 	%r60, %r59, %r44;
	mul.wide.u32 	%rd31, %r60, 4;
	add.s64 	%rd32, %rd1, %rd31;
	ld.global.f32 	%f61, [%rd32];
	add.f32 	%f62, %f60, %f61;
	min.f32 	%f81, %f59, %f62;
	add.s32 	%r79, %r79, 4;
$L__BB0_7:
	setp.eq.s32 	%p6, %r38, 0;
	@%p6 bra 	$L__BB0_12;
	setp.eq.s32 	%p7, %r38, 1;
	@%p7 bra 	$L__BB0_10;
	add.s32 	%r61, %r79, %r5;
	mul.wide.s32 	%rd33, %r61, 4;
	add.s64 	%rd34, %rd1, %rd33;
	ld.global.f32 	%f64, [%rd34];
	mad.lo.s32 	%r62, %r79, %r44, %r50;
	mul.wide.u32 	%rd35, %r62, 4;
	add.s64 	%rd36, %rd1, %rd35;
	ld.global.f32 	%f65, [%rd36];
	add.f32 	%f66, %f64, %f65;
	min.f32 	%f67, %f81, %f66;
	ld.global.f32 	%f68, [%rd34+4];
	add.s32 	%r63, %r62, %r44;
	mul.wide.u32 	%rd37, %r63, 4;
	add.s64 	%rd38, %rd1, %rd37;
	ld.global.f32 	%f69, [%rd38];
	add.f32 	%f70, %f68, %f69;
	min.f32 	%f81, %f67, %f70;
	add.s32 	%r79, %r79, 2;
$L__BB0_10:
	and.b32  	%r64, %r44, 1;
	setp.eq.b32 	%p8, %r64, 1;
	not.pred 	%p9, %p8;
	@%p9 bra 	$L__BB0_12;
	add.s32 	%r65, %r79, %r5;
	mul.wide.s32 	%rd39, %r65, 4;
	add.s64 	%rd40, %rd1, %rd39;
	ld.global.f32 	%f71, [%rd40];
	mad.lo.s32 	%r66, %r79, %r44, %r50;
	mul.wide.u32 	%rd41, %r66, 4;
	add.s64 	%rd42, %rd1, %rd41;
	ld.global.f32 	%f72, [%rd42];
	add.f32 	%f73, %f71, %f72;
	min.f32 	%f81, %f81, %f73;
$L__BB0_12:
	add.s32 	%r67, %r5, %r50;
	cvta.to.global.u64 	%rd43, %rd3;
	mul.wide.s32 	%rd44, %r67, 4;
	add.s64 	%rd45, %rd43, %rd44;
	st.global.f32 	[%rd45], %f81;
$L__BB0_13:
	ret;

}
	// .globl	_Z11mykernel_v2PfPKfi
.visible .entry _Z11mykernel_v2PfPKfi(
	.param .u64 .ptr .align 1 _Z11mykernel_v2PfPKfi_param_0,
	.param .u64 .ptr .align 1 _Z11mykernel_v2PfPKfi_param_1,
	.param .u32 _Z11mykernel_v2PfPKfi_param_2
)
{
	.reg .pred 	%p<10>;
	.reg .b32 	%r<43>;
	.reg .b32 	%f<82>;
	.reg .b64 	%rd<63>;

	ld.param.u64 	%rd11, [_Z11mykernel_v2PfPKfi_param_1];
	ld.param.u32 	%r18, [_Z11mykernel_v2PfPKfi_param_2];
	cvta.to.global.u64 	%rd1, %rd11;
	mov.u32 	%r19, %tid.x;
	mov.u32 	%r20, %ctaid.x;
	mov.u32 	%r21, %ntid.x;
	mad.lo.s32 	%r1, %r20, %r21, %r19;
	mov.u32 	%r22, %tid.y;
	mov.u32 	%r23, %ctaid.y;
	mov.u32 	%r24, %ntid.y;
	mad.lo.s32 	%r25, %r23, %r24, %r22;
	max.s32 	%r26, %r1, %r25;
	setp.ge.s32 	%p1, %r26, %r18;
	@%p1 bra 	$L__BB1_13;
	mul.lo.s32 	%r3, %r18, %r25;
	and.b32  	%r4, %r18, 7;
	setp.lt.u32 	%p2, %r18, 8;
	mov.f32 	%f81, 0f7F800000;
	mov.b32 	%r41, 0;
	@%p2 bra 	$L__BB1_4;
	and.b32  	%r28, %r18, 2147483640;
	neg.s32 	%r39, %r28;
	mul.wide.s32 	%rd12, %r18, 12;
	add.s64 	%rd2, %rd1, %rd12;
	mul.wide.s32 	%rd13, %r18, 16;
	add.s64 	%rd3, %rd1, %rd13;
	mul.wide.s32 	%rd14, %r18, 20;
	add.s64 	%rd4, %rd1, %rd14;
	mul.wide.s32 	%rd15, %r18, 24;
	add.s64 	%rd5, %rd1, %rd15;
	mul.wide.s32 	%rd16, %r18, 28;
	add.s64 	%rd6, %rd1, %rd16;
	mul.wide.u32 	%rd17, %r3, 4;
	add.s64 	%rd18, %rd17, %rd1;
	add.s64 	%rd62, %rd18, 16;
	mov.f32 	%f81, 0f7F800000;
	mov.u32 	%r38, %r1;
$L__BB1_3:
	.pragma "nounroll";
	and.b32  	%r41, %r18, 2147483640;
	mul.wide.s32 	%rd19, %r38, 4;
	mul.wide.s32 	%rd20, %r18, 4;
	add.s64 	%rd21, %rd1, %rd19;
	add.s64 	%rd22, %rd21, %rd20;
	mul.wide.s32 	%rd23, %r18, 8;
	add.s64 	%rd24, %rd21, %rd23;
	add.s64 	%rd25, %rd2, %rd19;
	add.s64 	%rd26, %rd3, %rd19;
	add.s64 	%rd27, %rd4, %rd19;
	add.s64 	%rd28, %rd5, %rd19;
	add.s64 	%rd29, %rd6, %rd19;
	ld.global.f32 	%f16, [%rd62+-16];
	ld.global.f32 	%f17, [%rd21];
	add.f32 	%f18, %f16, %f17;
	min.f32 	%f19, %f81, %f18;
	ld.global.f32 	%f20, [%rd62+-12];
	ld.global.f32 	%f21, [%rd22];
	add.f32 	%f22, %f20, %f21;
	min.f32 	%f23, %f19, %f22;
	ld.global.f32 	%f24, [%rd62+-8];
	ld.global.f32 	%f25, [%rd24];
	add.f32 	%f26, %f24, %f25;
	min.f32 	%f27, %f23, %f26;
	ld.global.f32 	%f28, [%rd62+-4];
	ld.global.f32 	%f29, [%rd25];
	add.f32 	%f30, %f28, %f29;
	min.f32 	%f31, %f27, %f30;
	ld.global.f32 	%f32, [%rd62];
	ld.global.f32 	%f33, [%rd26];
	add.f32 	%f34, %f32, %f33;
	min.f32 	%f35, %f31, %f34;
	ld.global.f32 	%f36, [%rd62+4];
	ld.global.f32 	%f37, [%rd27];
	add.f32 	%f38, %f36, %f37;
	min.f32 	%f39, %f35, %f38;
	ld.global.f32 	%f40, [%rd62+8];
	ld.global.f32 	%f41, [%rd28];
	add.f32 	%f42, %f40, %f41;
	min.f32 	%f43, %f39, %f42;
	ld.global.f32 	%f44, [%rd62+12];
	ld.global.f32 	%f45, [%rd29];
	add.f32 	%f46, %f44, %f45;
	min.f32 	%f81, %f43, %f46;
	add.s32 	%r39, %r39, 8;
	shl.b32 	%r29, %r18, 3;
	add.s32 	%r38, %r38, %r29;
	add.s64 	%rd62, %rd62, 32;
	setp.ne.s32 	%p3, %r39, 0;
	@%p3 bra 	$L__BB1_3;
$L__BB1_4:
	setp.eq.s32 	%p4, %r4, 0;
	@%p4 bra 	$L__BB1_12;
	and.b32  	%r12, %r18, 3;
	setp.lt.u32 	%p5, %r4, 4;
	@%p5 bra 	$L__BB1_7;
	add.s32 	%r30, %r41, %r3;
	mul.wide.u32 	%rd30, %r30, 4;
	add.s64 	%rd31, %rd1, %rd30;
	ld.global.f32 	%f48, [%rd31];
	mad.lo.s32 	%r31, %r41, %r18, %r1;
	mul.wide.s32 	%rd32, %r31, 4;
	add.s64 	%rd33, %rd1, %rd32;
	ld.global.f32 	%f49, [%rd33];
	add.f32 	%f50, %f48, %f49;
	min.f32 	%f51, %f81, %f50;
	cvt.u64.u32 	%rd34, %r3;
	cvt.u64.u32 	%rd35, %r41;
	add.s64 	%rd36, %rd35, %rd34;
	shl.b64 	%rd37, %rd36, 2;
	add.s64 	%rd38, %rd1, %rd37;
	ld.global.f32 	%f52, [%rd38+4];
	mul.wide.s32 	%rd39, %r18, 4;
	add.s64 	%rd40, %rd33, %rd39;
	ld.global.f32 	%f53, [%rd40];
	add.f32 	%f54, %f52, %f53;
	min.f32 	%f55, %f51, %f54;
	ld.global.f32 	%f56, [%rd38+8];
	add.s64 	%rd41, %rd40, %rd39;
	ld.global.f32 	%f57, [%rd41];
	add.f32 	%f58, %f56, %f57;
	min.f32 	%f59, %f55, %f58;
	ld.global.f32 	%f60, [%rd38+12];
	add.s64 	%rd42, %rd41, %rd39;
	ld.global.f32 	%f61, [%rd42];
	add.f32 	%f62, %f60, %f61;
	min.f32 	%f81, %f59, %f62;
	add.s32 	%r41, %r41, 4;
$L__BB1_7:
	setp.eq.s32 	%p6, %r12, 0;
	@%p6 bra 	$L__BB1_12;
	setp.eq.s32 	%p7, %r12, 1;
	@%p7 bra 	$L__BB1_10;
	add.s32 	%r32, %r41, %r3;
	mul.wide.u32 	%rd43, %r32, 4;
	add.s64 	%rd44, %rd1, %rd43;
	ld.global.f32 	%f64, [%rd44];
	mad.lo.s32 	%r33, %r41, %r18, %r1;
	mul.wide.s32 	%rd45, %r33, 4;
	add.s64 	%rd46, %rd1, %rd45;
	ld.global.f32 	%f65, [%rd46];
	add.f32 	%f66, %f64, %f65;
	min.f32 	%f67, %f81, %f66;
	cvt.u64.u32 	%rd47, %r3;
	cvt.u64.u32 	%rd48, %r41;
	add.s64 	%rd49, %rd48, %rd47;
	shl.b64 	%rd50, %rd49, 2;
	add.s64 	%rd51, %rd1, %rd50;
	ld.global.f32 	%f68, [%rd51+4];
	mul.wide.s32 	%rd52, %r18, 4;
	add.s64 	%rd53, %rd46, %rd52;
	ld.global.f32 	%f69, [%rd53];
	add.f32 	%f70, %f68, %f69;
	min.f32 	%f81, %f67, %f70;
	add.s32 	%r41, %r41, 2;
$L__BB1_10:
	and.b32  	%r34, %r18, 1;
	setp.eq.b32 	%p8, %r34, 1;
	not.pred 	%p9, %p8;
	@%p9 bra 	$L__BB1_12;
	add.s32 	%r35, %r41, %r3;
	mul.wide.u32 	%rd54, %r35, 4;
	add.s64 	%rd55, %rd1, %rd54;
	ld.global.f32 	%f71, [%rd55];
	mad.lo.s32 	%r36, %r41, %r18, %r1;
	mul.wide.s32 	%rd56, %r36, 4;
	add.s64 	%rd57, %rd1, %rd56;
	ld.global.f32 	%f72, [%rd57];
	add.f32 	%f73, %f71, %f72;
	min.f32 	%f81, %f81, %f73;
$L__BB1_12:
	ld.param.u64 	%rd61, [_Z11mykernel_v2PfPKfi_param_0];
	add.s32 	%r37, %r3, %r1;
	cvta.to.global.u64 	%rd58, %rd61;
	mul.wide.s32 	%rd59, %r37, 4;
	add.s64 	%rd60, %rd58, %rd59;
	st.global.f32 	[%rd60], %f81;
$L__BB1_13:
	ret;

}
	// .globl	_Z11mykernel_v3PfPKfii
.visible .entry _Z11mykernel_v3PfPKfii(
	.param .u64 .ptr .align 1 _Z11mykernel_v3PfPKfii_param_0,
	.param .u64 .ptr .align 1 _Z11mykernel_v3PfPKfii_param_1,
	.param .u32 _Z11mykernel_v3PfPKfii_param_2,
	.param .u32 _Z11mykernel_v3PfPKfii_param_3
)
{
	.reg .pred 	%p<67>;
	.reg .b32 	%r<202>;
	.reg .b32 	%f<403>;
	.reg .b64 	%rd<99>;

	ld.param.u32 	%r40, [_Z11mykernel_v3PfPKfii_param_2];
	mov.u32 	%r1, %tid.x;
	mov.u32 	%r2, %tid.y;
	mov.u32 	%r3, %ctaid.x;
	mov.u32 	%r4, %ctaid.y;
	setp.lt.s32 	%p1, %r40, 1;
	mov.f32 	%f339, 0f7F800000;
	mov.f32 	%f340, %f339;
	mov.f32 	%f341, %f339;
	mov.f32 	%f342, %f339;
	mov.f32 	%f343, %f339;
	mov.f32 	%f344, %f339;
	mov.f32 	%f345, %f339;
	mov.f32 	%f346, %f339;
	mov.f32 	%f347, %f339;
	mov.f32 	%f348, %f339;
	mov.f32 	%f349, %f339;
	mov.f32 	%f350, %f339;
	mov.f32 	%f351, %f339;
	mov.f32 	%f352, %f339;
	mov.f32 	%f353, %f339;
	mov.f32 	%f354, %f339;
	mov.f32 	%f355, %f339;
	mov.f32 	%f356, %f339;
	mov.f32 	%f357, %f339;
	mov.f32 	%f358, %f339;
	mov.f32 	%f359, %f339;
	mov.f32 	%f360, %f339;
	mov.f32 	%f361, %f339;
	mov.f32 	%f362, %f339;
	mov.f32 	%f363, %f339;
	mov.f32 	%f364, %f339;
	mov.f32 	%f365, %f339;
	mov.f32 	%f366, %f339;
	mov.f32 	%f367, %f339;
	mov.f32 	%f368, %f339;
	mov.f32 	%f369, %f339;
	mov.f32 	%f370, %f339;
	mov.f32 	%f371, %f339;
	mov.f32 	%f372, %f339;
	mov.f32 	%f373, %f339;
	mov.f32 	%f374, %f339;
	mov.f32 	%f375, %f339;
	mov.f32 	%f376, %f339;
	mov.f32 	%f377, %f339;
	mov.f32 	%f378, %f339;
	mov.f32 	%f379, %f339;
	mov.f32 	%f380, %f339;
	mov.f32 	%f381, %f339;
	mov.f32 	%f382, %f339;
	mov.f32 	%f383, %f339;
	mov.f32 	%f384, %f339;
	mov.f32 	%f385, %f339;
	mov.f32 	%f386, %f339;
	mov.f32 	%f387, %f339;
	mov.f32 	%f388, %f339;
	mov.f32 	%f389, %f339;
	mov.f32 	%f390, %f339;
	mov.f32 	%f391, %f339;
	mov.f32 	%f392, %f339;
	mov.f32 	%f393, %f339;
	mov.f32 	%f394, %f339;
	mov.f32 	%f395, %f339;
	mov.f32 	%f396, %f339;
	mov.f32 	%f397, %f339;
	mov.f32 	%f398, %f339;
	mov.f32 	%f399, %f339;
	mov.f32 	%f400, %f339;
	mov.f32 	%f401, %f339;
	mov.f32 	%f402, %f339;
	@%p1 bra 	$L__BB2_3;
	ld.param.u32 	%r133, [_Z11mykernel_v3PfPKfii_param_2];
	shl.b32 	%r42, %r3, 6;
	shl.b32 	%r43, %r4, 6;
	add.s32 	%r201, %r2, %r43;
	add.s32 	%r44, %r1, %r42;
	add.s32 	%r200, %r44, 32;
	neg.s32 	%r199, %r133;
	mov.f32 	%f339, 0f7F800000;
$L__BB2_2:
	ld.param.u32 	%r198, [_Z11mykernel_v3PfPKfii_param_3];
	ld.param.u64 	%rd98, [_Z11mykernel_v3PfPKfii_param_1];
	add.s32 	%r45, %r200, -32;
	cvt.s64.s32 	%rd13, %r45;
	mul.lo.s32 	%r46, %r198, %r198;
	cvt.u64.u32 	%rd14, %r46;
	add.s64 	%rd15, %rd13, %rd14;
	cvta.to.global.u64 	%rd16, %rd98;
	shl.b64 	%rd17, %rd15, 2;
	add.s64 	%rd18, %rd16, %rd17;
	ld.global.f32 	%f195, [%rd18];
	add.s32 	%r47, %r200, -24;
	cvt.s64.s32 	%rd19, %r47;
	add.s64 	%rd20, %rd19, %rd14;
	shl.b64 	%rd21, %rd20, 2;
	add.s64 	%rd22, %rd16, %rd21;
	ld.global.f32 	%f196, [%rd22];
	add.s32 	%r48, %r200, -16;
	cvt.s64.s32 	%rd23, %r48;
	add.s64 	%rd24, %rd23, %rd14;
	shl.b64 	%rd25, %rd24, 2;
	add.s64 	%rd26, %rd16, %rd25;
	ld.global.f32 	%f197, [%rd26];
	add.s32 	%r49, %r200, -8;
	cvt.s64.s32 	%rd27, %r49;
	add.s64 	%rd28, %rd27, %rd14;
	shl.b64 	%rd29, %rd28, 2;
	add.s64 	%rd30, %rd16, %rd29;
	ld.global.f32 	%f198, [%rd30];
	add.s32 	%r50, %r200, 24;
	cvt.s64.s32 	%rd31, %r200;
	add.s64 	%rd32, %rd31, %rd14;
	shl.b64 	%rd33, %rd32, 2;
	add.s64 	%rd34, %rd16, %rd33;
	ld.global.f32 	%f199, [%rd34];
	add.s32 	%r51, %r200, 8;
	cvt.s64.s32 	%rd35, %r51;
	add.s64 	%rd36, %rd35, %rd14;
	shl.b64 	%rd37, %rd36, 2;
	add.s64 	%rd38, %rd16, %rd37;
	ld.global.f32 	%f200, [%rd38];
	add.s32 	%r52, %r200, 16;
	cvt.s64.s32 	%rd39, %r52;
	add.s64 	%rd40, %rd39, %rd14;
	shl.b64 	%rd41, %rd40, 2;
	add.s64 	%rd42, %rd16, %rd41;
	ld.global.f32 	%f201, [%rd42];
	cvt.s64.s32 	%rd43, %r50;
	add.s64 	%rd44, %rd43, %rd14;
	shl.b64 	%rd45, %rd44, 2;
	add.s64 	%rd46, %rd16, %rd45;
	ld.global.f32 	%f202, [%rd46];
	mul.wide.s32 	%rd47, %r201, 4;
	add.s64 	%rd48, %rd16, %rd47;
	ld.global.f32 	%f203, [%rd48];
	ld.global.f32 	%f204, [%rd48+32];
	ld.global.f32 	%f205, [%rd48+64];
	ld.global.f32 	%f206, [%rd48+96];
	ld.global.f32 	%f207, [%rd48+128];
	ld.global.f32 	%f208, [%rd48+160];
	ld.global.f32 	%f209, [%rd48+192];
	ld.global.f32 	%f210, [%rd48+224];
	add.f32 	%f211, %f195, %f203;
	min.f32 	%f386, %f386, %f211;
	add.f32 	%f212, %f195, %f204;
	min.f32 	%f385, %f385, %f212;
	add.f32 	%f213, %f195, %f205;
	min.f32 	%f384, %f384, %f213;
	add.f32 	%f214, %f195, %f206;
	min.f32 	%f383, %f383, %f214;
	add.f32 	%f215, %f195, %f207;
	min.f32 	%f382, %f382, %f215;
	add.f32 	%f216, %f195, %f208;
	min.f32 	%f381, %f381, %f216;
	add.f32 	%f217, %f195, %f209;
	min.f32 	%f380, %f380, %f217;
	add.f32 	%f218, %f195, %f210;
	min.f32 	%f379, %f379, %f218;
	add.f32 	%f219, %f196, %f203;
	min.f32 	%f378, %f378, %f219;
	add.f32 	%f220, %f196, %f204;
	min.f32 	%f377, %f377, %f220;
	add.f32 	%f221, %f196, %f205;
	min.f32 	%f376, %f376, %f221;
	add.f32 	%f222, %f196, %f206;
	min.f32 	%f375, %f375, %f222;
	add.f32 	%f223, %f196, %f207;
	min.f32 	%f374, %f374, %f223;
	add.f32 	%f224, %f196, %f208;
	min.f32 	%f373, %f373, %f224;
	add.f32 	%f225, %f196, %f209;
	min.f32 	%f372, %f372, %f225;
	add.f32 	%f226, %f196, %f210;
	min.f32 	%f371, %f371, %f226;
	add.f32 	%f227, %f197, %f203;
	min.f32 	%f370, %f370, %f227;
	add.f32 	%f228, %f197, %f204;
	min.f32 	%f369, %f369, %f228;
	add.f32 	%f229, %f197, %f205;
	min.f32 	%f368, %f368, %f229;
	add.f32 	%f230, %f197, %f206;
	min.f32 	%f367, %f367, %f230;
	add.f32 	%f231, %f197, %f207;
	min.f32 	%f366, %f366, %f231;
	add.f32 	%f232, %f197, %f208;
	min.f32 	%f365, %f365, %f232;
	add.f32 	%f233, %f197, %f209;
	min.f32 	%f364, %f364, %f233;
	add.f32 	%f234, %f197, %f210;
	min.f32 	%f363, %f363, %f234;
	add.f32 	%f235, %f198, %f203;
	min.f32 	%f362, %f362, %f235;
	add.f32 	%f236, %f198, %f204;
	min.f32 	%f361, %f361, %f236;
	add.f32 	%f237, %f198, %f205;
	min.f32 	%f360, %f360, %f237;
	add.f32 	%f238, %f198, %f206;
	min.f32 	%f359, %f359, %f238;
	add.f32 	%f239, %f198, %f207;
	min.f32 	%f358, %f358, %f239;
	add.f32 	%f240, %f198, %f208;
	min.f32 	%f357, %f357, %f240;
	add.f32 	%f241, %f198, %f209;
	min.f32 	%f356, %f356, %f241;
	add.f32 	%f242, %f198, %f210;
	min.f32 	%f355, %f355, %f242;
	add.f32 	%f243, %f199, %f203;
	min.f32 	%f354, %f354, %f243;
	add.f32 	%f244, %f199, %f204;
	min.f32 	%f353, %f353, %f244;
	add.f32 	%f245, %f199, %f205;
	min.f32 	%f352, %f352, %f245;
	add.f32 	%f246, %f199, %f206;
	min.f32 	%f351, %f351, %f246;
	add.f32 	%f247, %f199, %f207;
	min.f32 	%f350, %f350, %f247;
	add.f32 	%f248, %f199, %f208;
	min.f32 	%f349, %f349, %f248;
	add.f32 	%f249, %f199, %f209;
	min.f32 	%f348, %f348, %f249;
	add.f32 	%f250, %f199, %f210;
	min.f32 	%f347, %f347, %f250;
	add.f32 	%f251, %f200, %f203;
	min.f32 	%f346, %f346, %f251;
	add.f32 	%f252, %f200, %f204;
	min.f32 	%f345, %f345, %f252;
	add.f32 	%f253, %f200, %f205;
	min.f32 	%f344, %f344, %f253;
	add.f32 	%f254, %f200, %f206;
	min.f32 	%f343, %f343, %f254;
	add.f32 	%f255, %f200, %f207;
	min.f32 	%f342, %f342, %f255;
	add.f32 	%f256, %f200, %f208;
	min.f32 	%f341, %f341, %f256;
	add.f32 	%f257, %f200, %f209;
	min.f32 	%f340, %f340, %f257;
	add.f32 	%f258, %f200, %f210;
	min.f32 	%f339, %f339, %f258;
	add.f32 	%f259, %f201, %f203;
	min.f32 	%f387, %f387, %f259;
	add.f32 	%f260, %f201, %f204;
	min.f32 	%f388, %f388, %f260;
	add.f32 	%f261, %f201, %f205;
	min.f32 	%f389, %f389, %f261;
	add.f32 	%f262, %f201, %f206;
	min.f32 	%f390, %f390, %f262;
	add.f32 	%f263, %f201, %f207;
	min.f32 	%f391, %f391, %f263;
	add.f32 	%f264, %f201, %f208;
	min.f32 	%f392, %f392, %f264;
	add.f32 	%f265, %f201, %f209;
	min.f32 	%f393, %f393, %f265;
	add.f32 	%f266, %f201, %f210;
	min.f32 	%f394, %f394, %f266;
	add.f32 	%f267, %f202, %f203;
	min.f32 	%f395, %f395, %f267;
	add.f32 	%f268, %f202, %f204;
	min.f32 	%f396, %f396, %f268;
	add.f32 	%f269, %f202, %f205;
	min.f32 	%f397, %f397, %f269;
	add.f32 	%f270, %f202, %f206;
	min.f32 	%f398, %f398, %f270;
	add.f32 	%f271, %f202, %f207;
	min.f32 	%f399, %f399, %f271;
	add.f32 	%f272, %f202, %f208;
	min.f32 	%f400, %f400, %f272;
	add.f32 	%f273, %f202, %f209;
	min.f32 	%f401, %f401, %f273;
	add.f32 	%f274, %f202, %f210;
	min.f32 	%f402, %f402, %f274;
	add.s32 	%r201, %r201, %r198;
	add.s32 	%r200, %r200, %r198;
	add.s32 	%r199, %r199, 1;
	setp.ne.s32 	%p2, %r199, 0;
	@%p2 bra 	$L__BB2_2;
$L__BB2_3:
	ld.param.u32 	%r134, [_Z11mykernel_v3PfPKfii_param_2];
	mov.u32 	%r53, %ctaid.x;
	shl.b32 	%r54, %r53, 6;
	mov.u32 	%r55, %tid.x;
	add.s32 	%r14, %r54, %r55;
	mov.u32 	%r56, %ctaid.y;
	shl.b32 	%r57, %r56, 6;
	mov.u32 	%r58, %tid.y;
	add.s32 	%r59, %r57, %r58;
	mul.lo.s32 	%r16, %r14, %r134;
	max.s32 	%r60, %r14, %r59;
	setp.ge.s32 	%p3, %r60, %r134;
	@%p3 bra 	$L__BB2_5;
	ld.param.u64 	%rd93, [_Z11mykernel_v3PfPKfii_param_0];
	add.s32 	%r61, %r59, %r16;
	cvta.to.global.u64 	%rd49, %rd93;
	mul.wide.s32 	%rd50, %r61, 4;
	add.s64 	%rd51, %rd49, %rd50;
	st.global.f32 	[%rd51], %f386;
$L__BB2_5:
	ld.param.u32 	%r135, [_Z11mykernel_v3PfPKfii_param_2];
	ld.param.u64 	%rd94, [_Z11mykernel_v3PfPKfii_param_0];
	add.s32 	%r17, %r59, 8;
	max.s32 	%r62, %r14, %r17;
	setp.ge.s32 	%p4, %r62, %r135;
	cvt.s64.s32 	%rd52, %r16;
	cvt.u64.u32 	%rd1, %r59;
	add.s64 	%rd53, %rd1, %rd52;
	cvta.to.global.u64 	%rd54, %rd94;
	shl.b64 	%rd55, %rd53, 2;
	add.s64 	%rd2, %rd54, %rd55;
	@%p4 bra 	$L__BB2_7;
	st.global.f32 	[%rd2+32], %f385;
$L__BB2_7:
	ld.param.u32 	%r136, [_Z11mykernel_v3PfPKfii_param_2];
	add.s32 	%r18, %r59, 16;
	max.s32 	%r63, %r14, %r18;
	setp.ge.s32 	%p5, %r63, %r136;
	@%p5 bra 	$L__BB2_9;
	st.global.f32 	[%rd2+64], %f384;
$L__BB2_9:
	ld.param.u32 	%r137, [_Z11mykernel_v3PfPKfii_param_2];
	add.s32 	%r19, %r59, 24;
	max.s32 	%r64, %r14, %r19;
	setp.ge.s32 	%p6, %r64, %r137;
	@%p6 bra 	$L__BB2_11;
	st.global.f32 	[%rd2+96], %f383;
$L__BB2_11:
	ld.param.u32 	%r138, [_Z11mykernel_v3PfPKfii_param_2];
	add.s32 	%r20, %r59, 32;
	max.s32 	%r65, %r14, %r20;
	setp.ge.s32 	%p7, %r65, %r138;
	@%p7 bra 	$L__BB2_13;
	st.global.f32 	[%rd2+128], %f382;
$L__BB2_13:
	ld.param.u32 	%r139, [_Z11mykernel_v3PfPKfii_param_2];
	add.s32 	%r21, %r59, 40;
	max.s32 	%r66, %r14, %r21;
	setp.ge.s32 	%p8, %r66, %r139;
	@%p8 bra 	$L__BB2_15;
	st.global.f32 	[%rd2+160], %f381;
$L__BB2_15:
	ld.param.u32 	%r140, [_Z11mykernel_v3PfPKfii_param_2];
	add.s32 	%r22, %r59, 48;
	max.s32 	%r67, %r14, %r22;
	setp.ge.s32 	%p9, %r67, %r140;
	@%p9 bra 	$L__BB2_17;
	st.global.f32 	[%rd2+192], %f380;
$L__BB2_17:
	ld.param.u32 	%r141, [_Z11mykernel_v3PfPKfii_param_2];
	add.s32 	%r23, %r59, 56;
	max.s32 	%r68, %r14, %r23;
	setp.ge.s32 	%p10, %r68, %r141;
	@%p10 bra 	$L__BB2_19;
	st.global.f32 	[%rd2+224], %f379;
$L__BB2_19:
	ld.param.u32 	%r142, [_Z11mykernel_v3PfPKfii_param_2];
	add.s32 	%r24, %r14, 8;
	shl.b32 	%r25, %r142, 3;
	add.s32 	%r26, %r16, %r25;
	max.s32 	%r69, %r24, %r59;
	setp.ge.s32 	%p11, %r69, %r142;
	@%p11 bra 	$L__BB2_21;
	ld.param.u64 	%rd95, [_Z11mykernel_v3PfPKfii_param_0];
	add.s32 	%r70, %r59, %r26;
	cvta.to.global.u64 	%rd56, %rd95;
	mul.wide.s32 	%rd57, %r70, 4;
	add.s64 	%rd58, %rd56, %rd57;
	st.global.f32 	[%rd58], %f378;
$L__BB2_21:
	ld.param.u32 	%r143, [_Z11mykernel_v3PfPKfii_param_2];
	ld.param.u64 	%rd96, [_Z11mykernel_v3PfPKfii_param_0];
	max.s32 	%r71, %r24, %r17;
	setp.ge.s32 	%p12, %r71, %r143;
	cvt.s64.s32 	%rd59, %r26;
	add.s64 	%rd60, %rd1, %rd59;
	cvta.to.global.u64 	%rd61, %rd96;
	shl.b64 	%rd62, %rd60, 2;
	add.s64 	%rd3, %rd61, %rd62;
	@%p12 bra 	$L__BB2_23;
	st.global.f32 	[%rd3+32], %f377;
$L__BB2_23:
	ld.param.u32 	%r144, [_Z11mykernel_v3PfPKfii_param_2];
	max.s32 	%r72, %r24, %r18;
	setp.ge.s32 	%p13, %r72, %r144;
	@%p13 bra 	$L__BB2_25;
	st.global.f32 	[%rd3+64], %f376;
$L__BB2_25:
	ld.param.u32 	%r145, [_Z11mykernel_v3PfPKfii_param_2];
	max.s32 	%r73, %r24, %r19;
	setp.ge.s32 	%p14, %r73, %r145;
	@%p14 bra 	$L__BB2_27;
	st.global.f32 	[%rd3+96], %f375;
$L__BB2_27:
	ld.param.u32 	%r146, [_Z11mykernel_v3PfPKfii_param_2];
	max.s32 	%r74, %r24, %r20;
	setp.ge.s32 	%p15, %r74, %r146;
	@%p15 bra 	$L__BB2_29;
	st.global.f32 	[%rd3+128], %f374;
$L__BB2_29:
	ld.param.u32 	%r147, [_Z11mykernel_v3PfPKfii_param_2];
	max.s32 	%r75, %r24, %r21;
	setp.ge.s32 	%p16, %r75, %r147;
	@%p16 bra 	$L__BB2_31;
	st.global.f32 	[%rd3+160], %f373;
$L__BB2_31:
	ld.param.u32 	%r148, [_Z11mykernel_v3PfPKfii_param_2];
	max.s32 	%r76, %r24, %r22;
	setp.ge.s32 	%p17, %r76, %r148;
	@%p17 bra 	$L__BB2_33;
	st.global.f32 	[%rd3+192], %f372;
$L__BB2_33:
	ld.param.u32 	%r149, [_Z11mykernel_v3PfPKfii_param_2];
	max.s32 	%r77, %r24, %r23;
	setp.ge.s32 	%p18, %r77, %r149;
	@%p18 bra 	$L__BB2_35;
	st.global.f32 	[%rd3+224], %f371;
$L__BB2_35:
	ld.param.u32 	%r150, [_Z11mykernel_v3PfPKfii_param_2];
	ld.param.u64 	%rd97, [_Z11mykernel_v3PfPKfii_param_0];
	cvta.to.global.u64 	%rd4, %rd97;
	add.s32 	%r27, %r14, 16;
	shl.b32 	%r28, %r150, 4;
	add.s32 	%r29, %r28, %r16;
	max.s32 	%r78, %r27, %r59;
	setp.ge.s32 	%p19, %r78, %r150;
	@%p19 bra 	$L__BB2_37;
	add.s32 	%r79, %r59, %r29;
	mul.wide.s32 	%rd63, %r79, 4;
	add.s64 	%rd64, %rd4, %rd63;
	st.global.f32 	[%rd64], %f370;
$L__BB2_37:
	ld.param.u32 	%r151, [_Z11mykernel_v3PfPKfii_param_2];
	max.s32 	%r80, %r27, %r17;
	setp.ge.s32 	%p20, %r80, %r151;
	cvt.s64.s32 	%rd65, %r29;
	add.s64 	%rd66, %rd1, %rd65;
	shl.b64 	%rd67, %rd66, 2;
	add.s64 	%rd5, %rd4, %rd67;
	@%p20 bra 	$L__BB2_39;
	st.global.f32 	[%rd5+32], %f369;
$L__BB2_39:
	ld.param.u32 	%r152, [_Z11mykernel_v3PfPKfii_param_2];
	max.s32 	%r81, %r27, %r18;
	setp.ge.s32 	%p21, %r81, %r152;
	@%p21 bra 	$L__BB2_41;
	st.global.f32 	[%rd5+64], %f368;
$L__BB2_41:
	ld.param.u32 	%r153, [_Z11mykernel_v3PfPKfii_param_2];
	max.s32 	%r82, %r27, %r19;
	setp.ge.s32 	%p22, %r82, %r153;
	@%p22 bra 	$L__BB2_43;
	st.global.f32 	[%rd5+96], %f367;
$L__BB2_43:
	ld.param.u32 	%r154, [_Z11mykernel_v3PfPKfii_param_2];
	max.s32 	%r83, %r27, %r20;
	setp.ge.s32 	%p23, %r83, %r154;
	@%p23 bra 	$L__BB2_45;
	st.global.f32 	[%rd5+128], %f366;
$L__BB2_45:
	ld.param.u32 	%r155, [_Z11mykernel_v3PfPKfii_param_2];
	max.s32 	%r84, %r27, %r21;
	setp.ge.s32 	%p24, %r84, %r155;
	@%p24 bra 	$L__BB2_47;
	st.global.f32 	[%rd5+160], %f365;
$L__BB2_47:
	ld.param.u32 	%r156, [_Z11mykernel_v3PfPKfii_param_2];
	max.s32 	%r85, %r27, %r22;
	setp.ge.s32 	%p25, %r85, %r156;
	@%p25 bra 	$L__BB2_49;
	st.global.f32 	[%rd5+192], %f364;
$L__BB2_49:
	ld.param.u32 	%r157, [_Z11mykernel_v3PfPKfii_param_2];
	max.s32 	%r86, %r27, %r23;
	setp.ge.s32 	%p26, %r86, %r157;
	@%p26 bra 	$L__BB2_51;
	st.global.f32 	[%rd5+224], %f363;
$L__BB2_51:
	ld.param.u32 	%r158, [_Z11mykernel_v3PfPKfii_param_2];
	add.s32 	%r30, %r14, 24;
	add.s32 	%r31, %r29, %r25;
	max.s32 	%r87, %r30, %r59;
	setp.ge.s32 	%p27, %r87, %r158;
	@%p27 bra 	$L__BB2_53;
	add.s32 	%r88, %r59, %r31;
	mul.wide.s32 	%rd68, %r88, 4;
	add.s64 	%rd69, %rd4, %rd68;
	st.global.f32 	[%rd69], %f362;
$L__BB2_53:
	ld.param.u32 	%r159, [_Z11mykernel_v3PfPKfii_param_2];
	max.s32 	%r89, %r30, %r17;
	setp.ge.s32 	%p28, %r89, %r159;
	cvt.s64.s32 	%rd70, %r31;
	add.s64 	%rd71, %rd1, %rd70;
	shl.b64 	%rd72, %rd71, 2;
	add.s64 	%rd6, %rd4, %rd72;
	@%p28 bra 	$L__BB2_55;
	st.global.f32 	[%rd6+32], %f361;
$L__BB2_55:
	ld.param.u32 	%r160, [_Z11mykernel_v3PfPKfii_param_2];
	max.s32 	%r90, %r30, %r18;
	setp.ge.s32 	%p29, %r90, %r160;
	@%p29 bra 	$L__BB2_57;
	st.global.f32 	[%rd6+64], %f360;
$L__BB2_57:
	ld.param.u32 	%r161, [_Z11mykernel_v3PfPKfii_param_2];
	max.s32 	%r91, %r30, %r19;
	setp.ge.s32 	%p30, %r91, %r161;
	@%p30 bra 	$L__BB2_59;
	st.global.f32 	[%rd6+96], %f359;
$L__BB2_59:
	ld.param.u32 	%r162, [_Z11mykernel_v3PfPKfii_param_2];
	max.s32 	%r92, %r30, %r20;
	setp.ge.s32 	%p31, %r92, %r162;
	@%p31 bra 	$L__BB2_61;
	st.global.f32 	[%rd6+128], %f358;
$L__BB2_61:
	ld.param.u32 	%r163, [_Z11mykernel_v3PfPKfii_param_2];
	max.s32 	%r93, %r30, %r21;
	setp.ge.s32 	%p32, %r93, %r163;
	@%p32 bra 	$L__BB2_63;
	st.global.f32 	[%rd6+160], %f357;
$L__BB2_63:
	ld.param.u32 	%r164, [_Z11mykernel_v3PfPKfii_param_2];
	max.s32 	%r94, %r30, %r22;
	setp.ge.s32 	%p33, %r94, %r164;
	@%p33 bra 	$L__BB2_65;
	st.global.f32 	[%rd6+192], %f356;
$L__BB2_65:
	ld.param.u32 	%r165, [_Z11mykernel_v3PfPKfii_param_2];
	max.s32 	%r95, %r30, %r23;
	setp.ge.s32 	%p34, %r95, %r165;
	@%p34 bra 	$L__BB2_67;
	st.global.f32 	[%rd6+224], %f355;
$L__BB2_67:
	ld.param.u32 	%r166, [_Z11mykernel_v3PfPKfii_param_2];
	add.s32 	%r32, %r14, 32;
	shl.b32 	%r96, %r166, 5;
	add.s32 	%r33, %r96, %r16;
	max.s32 	%r97, %r32, %r59;
	setp.ge.s32 	%p35, %r97, %r166;
	@%p35 bra 	$L__BB2_69;
	add.s32 	%r98, %r59, %r33;
	mul.wide.s32 	%rd73, %r98, 4;
	add.s64 	%rd74, %rd4, %rd73;
	st.global.f32 	[%rd74], %f354;
$L__BB2_69:
	ld.param.u32 	%r167, [_Z11mykernel_v3PfPKfii_param_2];
	max.s32 	%r99, %r32, %r17;
	setp.ge.s32 	%p36, %r99, %r167;
	cvt.s64.s32 	%rd75, %r33;
	add.s64 	%rd76, %rd1, %rd75;
	shl.b64 	%rd77, %rd76, 2;
	add.s64 	%rd7, %rd4, %rd77;
	@%p36 bra 	$L__BB2_71;
	st.global.f32 	[%rd7+32], %f353;
$L__BB2_71:
	ld.param.u32 	%r168, [_Z11mykernel_v3PfPKfii_param_2];
	max.s32 	%r100, %r32, %r18;
	setp.ge.s32 	%p37, %r100, %r168;
	@%p37 bra 	$L__BB2_73;
	st.global.f32 	[%rd7+64], %f352;
$L__BB2_73:
	ld.param.u32 	%r169, [_Z11mykernel_v3PfPKfii_param_2];
	max.s32 	%r101, %r32, %r19;
	setp.ge.s32 	%p38, %r101, %r169;
	@%p38 bra 	$L__BB2_75;
	st.global.f32 	[%rd7+96], %f351;
$L__BB2_75:
	ld.param.u32 	%r170, [_Z11mykernel_v3PfPKfii_param_2];
	max.s32 	%r102, %r32, %r20;
	setp.ge.s32 	%p39, %r102, %r170;
	@%p39 bra 	$L__BB2_77;
	st.global.f32 	[%rd7+128], %f350;
$L__BB2_77:
	ld.param.u32 	%r171, [_Z11mykernel_v3PfPKfii_param_2];
	max.s32 	%r103, %r32, %r21;
	setp.ge.s32 	%p40, %r103, %r171;
	@%p40 bra 	$L__BB2_79;
	st.global.f32 	[%rd7+160], %f349;
$L__BB2_79:
	ld.param.u32 	%r172, [_Z11mykernel_v3PfPKfii_param_2];
	max.s32 	%r104, %r32, %r22;
	setp.ge.s32 	%p41, %r104, %r172;
	@%p41 bra 	$L__BB2_81;
	st.global.f32 	[%rd7+192], %f348;
$L__BB2_81:
	ld.param.u32 	%r173, [_Z11mykernel_v3PfPKfii_param_2];
	max.s32 	%r105, %r32, %r23;
	setp.ge.s32 	%p42, %r105, %r173;
	@%p42 bra 	$L__BB2_83;
	st.global.f32 	[%rd7+224], %f347;
$L__BB2_83:
	ld.param.u32 	%r174, [_Z11mykernel_v3PfPKfii_param_2];
	add.s32 	%r34, %r14, 40;
	add.s32 	%r35, %r33, %r25;
	max.s32 	%r106, %r34, %r59;
	setp.ge.s32 	%p43, %r106, %r174;
	@%p43 bra 	$L__BB2_85;
	add.s32 	%r107, %r59, %r35;
	mul.wide.s32 	%rd78, %r107, 4;
	add.s64 	%rd79, %rd4, %rd78;
	st.global.f32 	[%rd79], %f346;
$L__BB2_85:
	ld.param.u32 	%r175, [_Z11mykernel_v3PfPKfii_param_2];
	max.s32 	%r108, %r34, %r17;
	setp.ge.s32 	%p44, %r108, %r175;
	cvt.s64.s32 	%rd80, %r35;
	add.s64 	%rd81, %rd1, %rd80;
	shl.b64 	%rd82, %rd81, 2;
	add.s64 	%rd8, %rd4, %rd82;
	@%p44 bra 	$L__BB2_87;
	st.global.f32 	[%rd8+32], %f345;
$L__BB2_87:
	ld.param.u32 	%r176, [_Z11mykernel_v3PfPKfii_param_2];
	max.s32 	%r109, %r34, %r18;
	setp.ge.s32 	%p45, %r109, %r176;
	@%p45 bra 	$L__BB2_89;
	st.global.f32 	[%rd8+64], %f344;
$L__BB2_89:
	ld.param.u32 	%r177, [_Z11mykernel_v3PfPKfii_param_2];
	max.s32 	%r110, %r34, %r19;
	setp.ge.s32 	%p46, %r110, %r177;
	@%p46 bra 	$L__BB2_91;
	st.global.f32 	[%rd8+96], %f343;
$L__BB2_91:
	ld.param.u32 	%r178, [_Z11mykernel_v3PfPKfii_param_2];
	max.s32 	%r111, %r34, %r20;
	setp.ge.s32 	%p47, %r111, %r178;
	@%p47 bra 	$L__BB2_93;
	st.global.f32 	[%rd8+128], %f342;
$L__BB2_93:
	ld.param.u32 	%r179, [_Z11mykernel_v3PfPKfii_param_2];
	max.s32 	%r112, %r34, %r21;
	setp.ge.s32 	%p48, %r112, %r179;
	@%p48 bra 	$L__BB2_95;
	st.global.f32 	[%rd8+160], %f341;
$L__BB2_95:
	ld.param.u32 	%r180, [_Z11mykernel_v3PfPKfii_param_2];
	max.s32 	%r113, %r34, %r22;
	setp.ge.s32 	%p49, %r113, %r180;
	@%p49 bra 	$L__BB2_97;
	st.global.f32 	[%rd8+192], %f340;
$L__BB2_97:
	ld.param.u32 	%r181, [_Z11mykernel_v3PfPKfii_param_2];
	max.s32 	%r114, %r34, %r23;
	setp.ge.s32 	%p50, %r114, %r181;
	@%p50 bra 	$L__BB2_99;
	st.global.f32 	[%rd8+224], %f339;
$L__BB2_99:
	ld.param.u32 	%r182, [_Z11mykernel_v3PfPKfii_param_2];
	add.s32 	%r36, %r14, 48;
	add.s32 	%r37, %r28, %r33;
	max.s32 	%r115, %r36, %r59;
	setp.ge.s32 	%p51, %r115, %r182;
	@%p51 bra 	$L__BB2_101;
	add.s32 	%r116, %r59, %r37;
	mul.wide.s32 	%rd83, %r116, 4;
	add.s64 	%rd84, %rd4, %rd83;
	st.global.f32 	[%rd84], %f387;
$L__BB2_101:
	ld.param.u32 	%r183, [_Z11mykernel_v3PfPKfii_param_2];
	max.s32 	%r117, %r36, %r17;
	setp.ge.s32 	%p52, %r117, %r183;
	cvt.s64.s32 	%rd85, %r37;
	add.s64 	%rd86, %rd1, %rd85;
	shl.b64 	%rd87, %rd86, 2;
	add.s64 	%rd9, %rd4, %rd87;
	@%p52 bra 	$L__BB2_103;
	st.global.f32 	[%rd9+32], %f388;
$L__BB2_103:
	ld.param.u32 	%r184, [_Z11mykernel_v3PfPKfii_param_2];
	max.s32 	%r118, %r36, %r18;
	setp.ge.s32 	%p53, %r118, %r184;
	@%p53 bra 	$L__BB2_105;
	st.global.f32 	[%rd9+64], %f389;
$L__BB2_105:
	ld.param.u32 	%r185, [_Z11mykernel_v3PfPKfii_param_2];
	max.s32 	%r119, %r36, %r19;
	setp.ge.s32 	%p54, %r119, %r185;
	@%p54 bra 	$L__BB2_107;
	st.global.f32 	[%rd9+96], %f390;
$L__BB2_107:
	ld.param.u32 	%r186, [_Z11mykernel_v3PfPKfii_param_2];
	max.s32 	%r120, %r36, %r20;
	setp.ge.s32 	%p55, %r120, %r186;
	@%p55 bra 	$L__BB2_109;
	st.global.f32 	[%rd9+128], %f391;
$L__BB2_109:
	ld.param.u32 	%r187, [_Z11mykernel_v3PfPKfii_param_2];
	max.s32 	%r121, %r36, %r21;
	setp.ge.s32 	%p56, %r121, %r187;
	@%p56 bra 	$L__BB2_111;
	st.global.f32 	[%rd9+160], %f392;
$L__BB2_111:
	ld.param.u32 	%r188, [_Z11mykernel_v3PfPKfii_param_2];
	max.s32 	%r122, %r36, %r22;
	setp.ge.s32 	%p57, %r122, %r188;
	@%p57 bra 	$L__BB2_113;
	st.global.f32 	[%rd9+192], %f393;
$L__BB2_113:
	ld.param.u32 	%r189, [_Z11mykernel_v3PfPKfii_param_2];
	max.s32 	%r123, %r36, %r23;
	setp.ge.s32 	%p58, %r123, %r189;
	@%p58 bra 	$L__BB2_115;
	st.global.f32 	[%rd9+224], %f394;
$L__BB2_115:
	ld.param.u32 	%r190, [_Z11mykernel_v3PfPKfii_param_2];
	add.s32 	%r38, %r14, 56;
	add.s32 	%r39, %r37, %r25;
	max.s32 	%r124, %r38, %r59;
	setp.ge.s32 	%p59, %r124, %r190;
	@%p59 bra 	$L__BB2_117;
	add.s32 	%r125, %r59, %r39;
	mul.wide.s32 	%rd88, %r125, 4;
	add.s64 	%rd89, %rd4, %rd88;
	st.global.f32 	[%rd89], %f395;
$L__BB2_117:
	ld.param.u32 	%r191, [_Z11mykernel_v3PfPKfii_param_2];
	max.s32 	%r126, %r38, %r17;
	setp.ge.s32 	%p60, %r126, %r191;
	cvt.s64.s32 	%rd90, %r39;
	add.s64 	%rd91, %rd1, %rd90;
	shl.b64 	%rd92, %rd91, 2;
	add.s64 	%rd10, %rd4, %rd92;
	@%p60 bra 	$L__BB2_119;
	st.global.f32 	[%rd10+32], %f396;
$L__BB2_119:
	ld.param.u32 	%r192, [_Z11mykernel_v3PfPKfii_param_2];
	max.s32 	%r127, %r38, %r18;
	setp.ge.s32 	%p61, %r127, %r192;
	@%p61 bra 	$L__BB2_121;
	st.global.f32 	[%rd10+64], %f397;
$L__BB2_121:
	ld.param.u32 	%r193, [_Z11mykernel_v3PfPKfii_param_2];
	max.s32 	%r128, %r38, %r19;
	setp.ge.s32 	%p62, %r128, %r193;
	@%p62 bra 	$L__BB2_123;
	st.global.f32 	[%rd10+96], %f398;
$L__BB2_123:
	ld.param.u32 	%r194, [_Z11mykernel_v3PfPKfii_param_2];
	max.s32 	%r129, %r38, %r20;
	setp.ge.s32 	%p63, %r129, %r194;
	@%p63 bra 	$L__BB2_125;
	st.global.f32 	[%rd10+128], %f399;
$L__BB2_125:
	ld.param.u32 	%r195, [_Z11mykernel_v3PfPKfii_param_2];
	max.s32 	%r130, %r38, %r21;
	setp.ge.s32 	%p64, %r130, %r195;
	@%p64 bra 	$L__BB2_127;
	st.global.f32 	[%rd10+160], %f400;
$L__BB2_127:
	ld.param.u32 	%r196, [_Z11mykernel_v3PfPKfii_param_2];
	max.s32 	%r131, %r38, %r22;
	setp.ge.s32 	%p65, %r131, %r196;
	@%p65 bra 	$L__BB2_129;
	st.global.f32 	[%rd10+192], %f401;
$L__BB2_129:
	ld.param.u32 	%r197, [_Z11mykernel_v3PfPKfii_param_2];
	max.s32 	%r132, %r38, %r23;
	setp.ge.s32 	%p66, %r132, %r197;
	@%p66 bra 	$L__BB2_131;
	st.global.f32 	[%rd10+224], %f402;
$L__BB2_131:
	ret;

}
	// .globl	_Z10myppkernelPKfPfii
.visible .entry _Z10myppkernelPKfPfii(
	.param .u64 .ptr .align 1 _Z10myppkernelPKfPfii_param_0,
	.param .u64 .ptr .align 1 _Z10myppkernelPKfPfii_param_1,
	.param .u32 _Z10myppkernelPKfPfii_param_2,
	.param .u32 _Z10myppkernelPKfPfii_param_3
)
{
	.reg .pred 	%p<24>;
	.reg .b32 	%r<132>;
	.reg .b32 	%f<61>;
	.reg .b64 	%rd<91>;

	ld.param.u64 	%rd11, [_Z10myppkernelPKfPfii_param_1];
	ld.param.u32 	%r59, [_Z10myppkernelPKfPfii_param_2];
	ld.param.u32 	%r60, [_Z10myppkernelPKfPfii_param_3];
	cvta.to.global.u64 	%rd1, %rd11;
	mov.u32 	%r1, %tid.x;
	setp.lt.s32 	%p1, %r60, 1;
	@%p1 bra 	$L__BB3_43;
	mov.u32 	%r2, %ctaid.y;
	mul.lo.s32 	%r3, %r59, %r2;
	mul.lo.s32 	%r4, %r60, %r2;
	mad.lo.s32 	%r5, %r60, %r60, %r2;
	add.s32 	%r6, %r60, -1;
	setp.lt.u32 	%p2, %r60, 449;
	mov.b32 	%r130, 0;
	@%p2 bra 	$L__BB3_21;
	shr.u32 	%r63, %r6, 6;
	add.s32 	%r64, %r63, 1;
	and.b32  	%r65, %r64, 134217720;
	neg.s32 	%r127, %r65;
	add.s32 	%r66, %r1, %r60;
	mad.lo.s32 	%r126, %r60, %r66, %r2;
	add.s32 	%r125, %r1, %r4;
	add.s32 	%r123, %r1, %r3;
	cvt.u64.u32 	%rd12, %r1;
	cvt.u64.u32 	%rd13, %r4;
	add.s64 	%rd14, %rd12, %rd13;
	shl.b64 	%rd15, %rd14, 2;
	add.s64 	%rd16, %rd15, %rd1;
	add.s64 	%rd90, %rd16, 1024;
	add.s32 	%r67, %r66, 64;
	mad.lo.s32 	%r122, %r60, %r67, %r2;
	add.s32 	%r68, %r66, 128;
	mad.lo.s32 	%r121, %r60, %r68, %r2;
	add.s32 	%r69, %r66, 192;
	mad.lo.s32 	%r120, %r60, %r69, %r2;
	add.s32 	%r70, %r66, 256;
	mad.lo.s32 	%r119, %r60, %r70, %r2;
	add.s32 	%r71, %r66, 320;
	mad.lo.s32 	%r118, %r60, %r71, %r2;
	add.s32 	%r72, %r66, 384;
	mad.lo.s32 	%r117, %r60, %r72, %r2;
	add.s32 	%r73, %r66, 448;
	mad.lo.s32 	%r116, %r60, %r73, %r2;
	mov.b32 	%r128, 256;
	mov.u32 	%r124, %r1;
$L__BB3_3:
	.pragma "nounroll";
	ld.param.u64 	%rd88, [_Z10myppkernelPKfPfii_param_0];
	mul.wide.s32 	%rd17, %r123, 4;
	cvta.to.global.u64 	%rd18, %rd88;
	add.s64 	%rd19, %rd18, %rd17;
	add.s64 	%rd4, %rd19, 1024;
	max.s32 	%r74, %r2, %r124;
	setp.ge.s32 	%p3, %r74, %r59;
	mov.f32 	%f46, 0f7F800000;
	@%p3 bra 	$L__BB3_5;
	ld.global.f32 	%f46, [%rd4+-1024];
$L__BB3_5:
	mul.wide.u32 	%rd20, %r125, 4;
	add.s64 	%rd21, %rd1, %rd20;
	st.global.f32 	[%rd21], %f46;
	mul.wide.u32 	%rd22, %r126, 4;
	add.s64 	%rd23, %rd1, %rd22;
	st.global.f32 	[%rd23], %f46;
	add.s32 	%r75, %r124, 64;
	max.s32 	%r76, %r2, %r75;
	setp.ge.s32 	%p4, %r76, %r59;
	mov.f32 	%f47, 0f7F800000;
	@%p4 bra 	$L__BB3_7;
	ld.global.f32 	%f47, [%rd4+-768];
$L__BB3_7:
	st.global.f32 	[%rd90+-768], %f47;
	mul.wide.u32 	%rd24, %r122, 4;
	add.s64 	%rd25, %rd1, %rd24;
	st.global.f32 	[%rd25], %f47;
	add.s32 	%r77, %r124, 128;
	max.s32 	%r78, %r2, %r77;
	setp.ge.s32 	%p5, %r78, %r59;
	mov.f32 	%f48, 0f7F800000;
	@%p5 bra 	$L__BB3_9;
	ld.global.f32 	%f48, [%rd4+-512];
$L__BB3_9:
	st.global.f32 	[%rd90+-512], %f48;
	mul.wide.u32 	%rd26, %r121, 4;
	add.s64 	%rd27, %rd1, %rd26;
	st.global.f32 	[%rd27], %f48;
	add.s32 	%r79, %r124, 192;
	max.s32 	%r80, %r2, %r79;
	setp.ge.s32 	%p6, %r80, %r59;
	mov.f32 	%f49, 0f7F800000;
	@%p6 bra 	$L__BB3_11;
	ld.global.f32 	%f49, [%rd4+-256];
$L__BB3_11:
	st.global.f32 	[%rd90+-256], %f49;
	mul.wide.u32 	%rd28, %r120, 4;
	add.s64 	%rd29, %rd1, %rd28;
	st.global.f32 	[%rd29], %f49;
	add.s32 	%r81, %r124, 256;
	max.s32 	%r82, %r2, %r81;
	setp.ge.s32 	%p7, %r82, %r59;
	mov.f32 	%f50, 0f7F800000;
	@%p7 bra 	$L__BB3_13;
	ld.global.f32 	%f50, [%rd4];
$L__BB3_13:
	st.global.f32 	[%rd90], %f50;
	mul.wide.u32 	%rd30, %r119, 4;
	add.s64 	%rd31, %rd1, %rd30;
	st.global.f32 	[%rd31], %f50;
	add.s32 	%r83, %r124, 320;
	max.s32 	%r84, %r2, %r83;
	setp.ge.s32 	%p8, %r84, %r59;
	mov.f32 	%f51, 0f7F800000;
	@%p8 bra 	$L__BB3_15;
	ld.global.f32 	%f51, [%rd4+256];
$L__BB3_15:
	st.global.f32 	[%rd90+256], %f51;
	mul.wide.u32 	%rd32, %r118, 4;
	add.s64 	%rd33, %rd1, %rd32;
	st.global.f32 	[%rd33], %f51;
	add.s32 	%r85, %r124, 384;
	max.s32 	%r86, %r2, %r85;
	setp.ge.s32 	%p9, %r86, %r59;
	mov.f32 	%f52, 0f7F800000;
	@%p9 bra 	$L__BB3_17;
	ld.global.f32 	%f52, [%rd4+512];
$L__BB3_17:
	st.global.f32 	[%rd90+512], %f52;
	mul.wide.u32 	%rd34, %r117, 4;
	add.s64 	%rd35, %rd1, %rd34;
	st.global.f32 	[%rd35], %f52;
	add.s32 	%r87, %r124, 448;
	max.s32 	%r88, %r2, %r87;
	setp.ge.s32 	%p10, %r88, %r59;
	mov.f32 	%f53, 0f7F800000;
	@%p10 bra 	$L__BB3_19;
	ld.global.f32 	%f53, [%rd4+768];
$L__BB3_19:
	st.global.f32 	[%rd90+768], %f53;
	mul.wide.u32 	%rd36, %r116, 4;
	add.s64 	%rd37, %rd1, %rd36;
	st.global.f32 	[%rd37], %f53;
	add.s32 	%r128, %r128, 512;
	add.s32 	%r127, %r127, 8;
	shl.b32 	%r89, %r60, 9;
	add.s32 	%r126, %r126, %r89;
	add.s32 	%r125, %r125, 512;
	add.s32 	%r124, %r124, 512;
	add.s32 	%r123, %r123, 512;
	add.s64 	%rd90, %rd90, 2048;
	add.s32 	%r122, %r122, %r89;
	add.s32 	%r121, %r121, %r89;
	add.s32 	%r120, %r120, %r89;
	add.s32 	%r119, %r119, %r89;
	add.s32 	%r118, %r118, %r89;
	add.s32 	%r117, %r117, %r89;
	add.s32 	%r116, %r116, %r89;
	setp.ne.s32 	%p11, %r127, 0;
	@%p11 bra 	$L__BB3_3;
	add.s32 	%r130, %r128, -256;
$L__BB3_21:
	shr.u32 	%r90, %r6, 6;
	add.s32 	%r46, %r90, 1;
	and.b32  	%r47, %r46, 7;
	setp.eq.s32 	%p12, %r47, 0;
	@%p12 bra 	$L__BB3_43;
	ld.param.u64 	%rd89, [_Z10myppkernelPKfPfii_param_0];
	cvta.to.global.u64 	%rd6, %rd89;
	setp.lt.u32 	%p13, %r47, 4;
	@%p13 bra 	$L__BB3_32;
	add.s32 	%r48, %r130, %r1;
	max.s32 	%r92, %r2, %r48;
	setp.ge.s32 	%p14, %r92, %r59;
	mov.f32 	%f54, 0f7F800000;
	@%p14 bra 	$L__BB3_25;
	add.s32 	%r93, %r48, %r3;
	mul.wide.s32 	%rd38, %r93, 4;
	add.s64 	%rd39, %rd6, %rd38;
	ld.global.f32 	%f54, [%rd39];
$L__BB3_25:
	add.s32 	%r94, %r48, %r4;
	mul.wide.u32 	%rd40, %r94, 4;
	add.s64 	%rd41, %rd1, %rd40;
	st.global.f32 	[%rd41], %f54;
	mad.lo.s32 	%r95, %r48, %r60, %r5;
	mul.wide.u32 	%rd42, %r95, 4;
	add.s64 	%rd43, %rd1, %rd42;
	st.global.f32 	[%rd43], %f54;
	add.s32 	%r49, %r48, 64;
	max.s32 	%r96, %r2, %r49;
	setp.ge.s32 	%p15, %r96, %r59;
	cvt.u64.u32 	%rd7, %r1;
	cvt.s64.s32 	%rd44, %r130;
	cvt.s64.s32 	%rd45, %r3;
	add.s64 	%rd46, %rd44, %rd7;
	add.s64 	%rd47, %rd46, %rd45;
	shl.b64 	%rd48, %rd47, 2;
	add.s64 	%rd8, %rd6, %rd48;
	mov.f32 	%f55, 0f7F800000;
	@%p15 bra 	$L__BB3_27;
	ld.global.f32 	%f55, [%rd8+256];
$L__BB3_27:
	cvt.u64.u32 	%rd49, %r4;
	cvt.u64.u32 	%rd50, %r130;
	add.s64 	%rd51, %rd50, %rd7;
	add.s64 	%rd52, %rd51, %rd49;
	shl.b64 	%rd53, %rd52, 2;
	add.s64 	%rd9, %rd1, %rd53;
	st.global.f32 	[%rd9+256], %f55;
	mad.lo.s32 	%r97, %r49, %r60, %r5;
	mul.wide.u32 	%rd54, %r97, 4;
	add.s64 	%rd55, %rd1, %rd54;
	st.global.f32 	[%rd55], %f55;
	add.s32 	%r50, %r48, 128;
	max.s32 	%r98, %r2, %r50;
	setp.ge.s32 	%p16, %r98, %r59;
	mov.f32 	%f56, 0f7F800000;
	@%p16 bra 	$L__BB3_29;
	ld.global.f32 	%f56, [%rd8+512];
$L__BB3_29:
	st.global.f32 	[%rd9+512], %f56;
	mad.lo.s32 	%r99, %r50, %r60, %r5;
	mul.wide.u32 	%rd56, %r99, 4;
	add.s64 	%rd57, %rd1, %rd56;
	st.global.f32 	[%rd57], %f56;
	add.s32 	%r51, %r48, 192;
	max.s32 	%r100, %r2, %r51;
	setp.ge.s32 	%p17, %r100, %r59;
	mov.f32 	%f57, 0f7F800000;
	@%p17 bra 	$L__BB3_31;
	ld.global.f32 	%f57, [%rd8+768];
$L__BB3_31:
	st.global.f32 	[%rd9+768], %f57;
	mad.lo.s32 	%r101, %r51, %r60, %r5;
	mul.wide.u32 	%rd58, %r101, 4;
	add.s64 	%rd59, %rd1, %rd58;
	st.global.f32 	[%rd59], %f57;
	add.s32 	%r130, %r130, 256;
$L__BB3_32:
	and.b32  	%r102, %r46, 3;
	setp.eq.s32 	%p18, %r102, 0;
	@%p18 bra 	$L__BB3_43;
	setp.eq.s32 	%p19, %r102, 1;
	@%p19 bra 	$L__BB3_39;
	add.s32 	%r54, %r130, %r1;
	max.s32 	%r104, %r2, %r54;
	setp.ge.s32 	%p20, %r104, %r59;
	mov.f32 	%f58, 0f7F800000;
	@%p20 bra 	$L__BB3_36;
	add.s32 	%r105, %r54, %r3;
	mul.wide.s32 	%rd60, %r105, 4;
	add.s64 	%rd61, %rd6, %rd60;
	ld.global.f32 	%f58, [%rd61];
$L__BB3_36:
	add.s32 	%r106, %r54, %r4;
	mul.wide.u32 	%rd62, %r106, 4;
	add.s64 	%rd63, %rd1, %rd62;
	st.global.f32 	[%rd63], %f58;
	mad.lo.s32 	%r107, %r54, %r60, %r5;
	mul.wide.u32 	%rd64, %r107, 4;
	add.s64 	%rd65, %rd1, %rd64;
	st.global.f32 	[%rd65], %f58;
	add.s32 	%r55, %r54, 64;
	max.s32 	%r108, %r2, %r55;
	setp.ge.s32 	%p21, %r108, %r59;
	mov.f32 	%f59, 0f7F800000;
	@%p21 bra 	$L__BB3_38;
	cvt.s64.s32 	%rd66, %r3;
	cvt.u64.u32 	%rd67, %r1;
	cvt.s64.s32 	%rd68, %r130;
	add.s64 	%rd69, %rd68, %rd67;
	add.s64 	%rd70, %rd69, %rd66;
	shl.b64 	%rd71, %rd70, 2;
	add.s64 	%rd72, %rd6, %rd71;
	ld.global.f32 	%f59, [%rd72+256];
$L__BB3_38:
	cvt.u64.u32 	%rd73, %r4;
	cvt.u64.u32 	%rd74, %r1;
	cvt.u64.u32 	%rd75, %r130;
	add.s64 	%rd76, %rd75, %rd74;
	add.s64 	%rd77, %rd76, %rd73;
	shl.b64 	%rd78, %rd77, 2;
	add.s64 	%rd79, %rd1, %rd78;
	st.global.f32 	[%rd79+256], %f59;
	mad.lo.s32 	%r109, %r55, %r60, %r5;
	mul.wide.u32 	%rd80, %r109, 4;
	add.s64 	%rd81, %rd1, %rd80;
	st.global.f32 	[%rd81], %f59;
	add.s32 	%r130, %r130, 128;
$L__BB3_39:
	and.b32  	%r110, %r6, 64;
	setp.ne.s32 	%p22, %r110, 0;
	@%p22 bra 	$L__BB3_43;
	add.s32 	%r58, %r130, %r1;
	max.s32 	%r112, %r2, %r58;
	setp.ge.s32 	%p23, %r112, %r59;
	mov.f32 	%f60, 0f7F800000;
	@%p23 bra 	$L__BB3_42;
	add.s32 	%r113, %r58, %r3;
	mul.wide.s32 	%rd82, %r113, 4;
	add.s64 	%rd83, %rd6, %rd82;
	ld.global.f32 	%f60, [%rd83];
$L__BB3_42:
	add.s32 	%r114, %r58, %r4;
	mul.wide.u32 	%rd84, %r114, 4;
	add.s64 	%rd85, %rd1, %rd84;
	st.global.f32 	[%rd85], %f60;
	mad.lo.s32 	%r115, %r58, %r60, %r5;
	mul.wide.u32 	%rd86, %r115, 4;
	add.s64 	%rd87, %rd1, %rd86;
	st.global.f32 	[%rd87], %f60;
$L__BB3_43:
	ret;

}
	// .globl	_Z11mykernel_v4PfPKfii
.visible .entry _Z11mykernel_v4PfPKfii(
	.param .u64 .ptr .align 1 _Z11mykernel_v4PfPKfii_param_0,
	.param .u64 .ptr .align 1 _Z11mykernel_v4PfPKfii_param_1,
	.param .u32 _Z11mykernel_v4PfPKfii_param_2,
	.param .u32 _Z11mykernel_v4PfPKfii_param_3
)
{
	.reg .pred 	%p<67>;
	.reg .b32 	%r<226>;
	.reg .b32 	%f<843>;
	.reg .b64 	%rd<87>;
	// demoted variable
	.shared .align 4 .b8 _ZZ11mykernel_v4PfPKfiiE2xx[1024];
	// demoted variable
	.shared .align 4 .b8 _ZZ11mykernel_v4PfPKfiiE2yy[1024];
	ld.param.u32 	%r48, [_Z11mykernel_v4PfPKfii_param_2];
	mov.u32 	%r1, %tid.x;
	mov.u32 	%r2, %tid.y;
	mov.u32 	%r3, %ctaid.x;
	mov.u32 	%r4, %ctaid.y;
	setp.lt.s32 	%p1, %r48, 1;
	mov.f32 	%f779, 0f7F800000;
	mov.f32 	%f780, %f779;
	mov.f32 	%f781, %f779;
	mov.f32 	%f782, %f779;
	mov.f32 	%f783, %f779;
	mov.f32 	%f784, %f779;
	mov.f32 	%f785, %f779;
	mov.f32 	%f786, %f779;
	mov.f32 	%f787, %f779;
	mov.f32 	%f788, %f779;
	mov.f32 	%f789, %f779;
	mov.f32 	%f790, %f779;
	mov.f32 	%f791, %f779;
	mov.f32 	%f792, %f779;
	mov.f32 	%f793, %f779;
	mov.f32 	%f794, %f779;
	mov.f32 	%f795, %f779;
	mov.f32 	%f796, %f779;
	mov.f32 	%f797, %f779;
	mov.f32 	%f798, %f779;
	mov.f32 	%f799, %f779;
	mov.f32 	%f800, %f779;
	mov.f32 	%f801, %f779;
	mov.f32 	%f802, %f779;
	mov.f32 	%f803, %f779;
	mov.f32 	%f804, %f779;
	mov.f32 	%f805, %f779;
	mov.f32 	%f806, %f779;
	mov.f32 	%f807, %f779;
	mov.f32 	%f808, %f779;
	mov.f32 	%f809, %f779;
	mov.f32 	%f810, %f779;
	mov.f32 	%f811, %f779;
	mov.f32 	%f812, %f779;
	mov.f32 	%f813, %f779;
	mov.f32 	%f814, %f779;
	mov.f32 	%f815, %f779;
	mov.f32 	%f816, %f779;
	mov.f32 	%f817, %f779;
	mov.f32 	%f818, %f779;
	mov.f32 	%f819, %f779;
	mov.f32 	%f820, %f779;
	mov.f32 	%f821, %f779;
	mov.f32 	%f822, %f779;
	mov.f32 	%f823, %f779;
	mov.f32 	%f824, %f779;
	mov.f32 	%f825, %f779;
	mov.f32 	%f826, %f779;
	mov.f32 	%f827, %f779;
	mov.f32 	%f828, %f779;
	mov.f32 	%f829, %f779;
	mov.f32 	%f830, %f779;
	mov.f32 	%f831, %f779;
	mov.f32 	%f832, %f779;
	mov.f32 	%f833, %f779;
	mov.f32 	%f834, %f779;
	mov.f32 	%f835, %f779;
	mov.f32 	%f836, %f779;
	mov.f32 	%f837, %f779;
	mov.f32 	%f838, %f779;
	mov.f32 	%f839, %f779;
	mov.f32 	%f840, %f779;
	mov.f32 	%f841, %f779;
	mov.f32 	%f842, %f779;
	@%p1 bra 	$L__BB4_3;
	ld.param.u32 	%r218, [_Z11mykernel_v4PfPKfii_param_3];
	shl.b32 	%r51, %r2, 3;
	add.s32 	%r52, %r51, %r1;
	shl.b32 	%r53, %r3, 6;
	add.s32 	%r220, %r52, %r53;
	shl.b32 	%r54, %r4, 6;
	add.s32 	%r224, %r52, %r54;
	add.s32 	%r55, %r1, %r53;
	add.s32 	%r56, %r55, %r51;
	add.s32 	%r223, %r56, %r218;
	shl.b32 	%r57, %r218, 1;
	add.s32 	%r222, %r56, %r57;
	mad.lo.s32 	%r221, %r218, 3, %r56;
	mov.b32 	%r225, 0;
	mov.f32 	%f779, 0f7F800000;
$L__BB4_2:
	ld.param.u32 	%r219, [_Z11mykernel_v4PfPKfii_param_3];
	ld.param.u32 	%r153, [_Z11mykernel_v4PfPKfii_param_2];
	ld.param.u64 	%rd86, [_Z11mykernel_v4PfPKfii_param_1];
	cvt.s64.s32 	%rd13, %r220;
	mul.lo.s32 	%r58, %r219, %r219;
	cvt.u64.u32 	%rd14, %r58;
	add.s64 	%rd15, %rd13, %rd14;
	cvta.to.global.u64 	%rd16, %rd86;
	shl.b64 	%rd17, %rd15, 2;
	add.s64 	%rd18, %rd16, %rd17;
	ld.global.f32 	%f195, [%rd18];
	mov.u32 	%r59, %tid.y;
	shl.b32 	%r60, %r59, 3;
	mov.u32 	%r61, %tid.x;
	add.s32 	%r62, %r60, %r61;
	shl.b32 	%r63, %r62, 2;
	mov.u32 	%r64, _ZZ11mykernel_v4PfPKfiiE2xx;
	add.s32 	%r65, %r64, %r63;
	st.shared.f32 	[%r65], %f195;
	mul.wide.s32 	%rd19, %r224, 4;
	add.s64 	%rd20, %rd16, %rd19;
	ld.global.f32 	%f196, [%rd20];
	mov.u32 	%r66, _ZZ11mykernel_v4PfPKfiiE2yy;
	add.s32 	%r67, %r66, %r63;
	st.shared.f32 	[%r67], %f196;
	cvt.s64.s32 	%rd21, %r223;
	add.s64 	%rd22, %rd21, %rd14;
	shl.b64 	%rd23, %rd22, 2;
	add.s64 	%rd24, %rd16, %rd23;
	ld.global.f32 	%f197, [%rd24];
	st.shared.f32 	[%r65+256], %f197;
	mul.wide.s32 	%rd25, %r219, 4;
	add.s64 	%rd26, %rd20, %rd25;
	ld.global.f32 	%f198, [%rd26];
	st.shared.f32 	[%r67+256], %f198;
	cvt.s64.s32 	%rd27, %r222;
	add.s64 	%rd28, %rd27, %rd14;
	shl.b64 	%rd29, %rd28, 2;
	add.s64 	%rd30, %rd16, %rd29;
	ld.global.f32 	%f199, [%rd30];
	st.shared.f32 	[%r65+512], %f199;
	add.s64 	%rd31, %rd26, %rd25;
	ld.global.f32 	%f200, [%rd31];
	st.shared.f32 	[%r67+512], %f200;
	cvt.s64.s32 	%rd32, %r221;
	add.s64 	%rd33, %rd32, %rd14;
	shl.b64 	%rd34, %rd33, 2;
	add.s64 	%rd35, %rd16, %rd34;
	ld.global.f32 	%f201, [%rd35];
	st.shared.f32 	[%r65+768], %f201;
	add.s64 	%rd36, %rd31, %rd25;
	ld.global.f32 	%f202, [%rd36];
	st.shared.f32 	[%r67+768], %f202;
	bar.sync 	0;
	shl.b32 	%r68, %r59, 2;
	add.s32 	%r69, %r66, %r68;
	ld.shared.f32 	%f203, [%r69];
	ld.shared.f32 	%f204, [%r69+32];
	ld.shared.f32 	%f205, [%r69+64];
	ld.shared.f32 	%f206, [%r69+96];
	ld.shared.f32 	%f207, [%r69+128];
	ld.shared.f32 	%f208, [%r69+160];
	ld.shared.f32 	%f209, [%r69+192];
	ld.shared.f32 	%f210, [%r69+224];
	shl.b32 	%r70, %r61, 2;
	add.s32 	%r71, %r64, %r70;
	ld.shared.f32 	%f211, [%r71];
	add.f32 	%f212, %f211, %f203;
	min.f32 	%f213, %f834, %f212;
	add.f32 	%f214, %f211, %f204;
	min.f32 	%f215, %f833, %f214;
	add.f32 	%f216, %f211, %f205;
	min.f32 	%f217, %f832, %f216;
	add.f32 	%f218, %f211, %f206;
	min.f32 	%f219, %f831, %f218;
	add.f32 	%f220, %f211, %f207;
	min.f32 	%f221, %f830, %f220;
	add.f32 	%f222, %f211, %f208;
	min.f32 	%f223, %f829, %f222;
	add.f32 	%f224, %f211, %f209;
	min.f32 	%f225, %f828, %f224;
	add.f32 	%f226, %f211, %f210;
	min.f32 	%f227, %f827, %f226;
	ld.shared.f32 	%f228, [%r71+32];
	add.f32 	%f229, %f228, %f203;
	min.f32 	%f230, %f826, %f229;
	add.f32 	%f231, %f228, %f204;
	min.f32 	%f232, %f825, %f231;
	add.f32 	%f233, %f228, %f205;
	min.f32 	%f234, %f824, %f233;
	add.f32 	%f235, %f228, %f206;
	min.f32 	%f236, %f823, %f235;
	add.f32 	%f237, %f228, %f207;
	min.f32 	%f238, %f822, %f237;
	add.f32 	%f239, %f228, %f208;
	min.f32 	%f240, %f821, %f239;
	add.f32 	%f241, %f228, %f209;
	min.f32 	%f242, %f820, %f241;
	add.f32 	%f243, %f228, %f210;
	min.f32 	%f244, %f819, %f243;
	ld.shared.f32 	%f245, [%r71+64];
	add.f32 	%f246, %f245, %f203;
	min.f32 	%f247, %f818, %f246;
	add.f32 	%f248, %f245, %f204;
	min.f32 	%f249, %f817, %f248;
	add.f32 	%f250, %f245, %f205;
	min.f32 	%f251, %f816, %f250;
	add.f32 	%f252, %f245, %f206;
	min.f32 	%f253, %f815, %f252;
	add.f32 	%f254, %f245, %f207;
	min.f32 	%f255, %f814, %f254;
	add.f32 	%f256, %f245, %f208;
	min.f32 	%f257, %f813, %f256;
	add.f32 	%f258, %f245, %f209;
	min.f32 	%f259, %f812, %f258;
	add.f32 	%f260, %f245, %f210;
	min.f32 	%f261, %f811, %f260;
	ld.shared.f32 	%f262, [%r71+96];
	add.f32 	%f263, %f262, %f203;
	min.f32 	%f264, %f810, %f263;
	add.f32 	%f265, %f262, %f204;
	min.f32 	%f266, %f809, %f265;
	add.f32 	%f267, %f262, %f205;
	min.f32 	%f268, %f808, %f267;
	add.f32 	%f269, %f262, %f206;
	min.f32 	%f270, %f807, %f269;
	add.f32 	%f271, %f262, %f207;
	min.f32 	%f272, %f806, %f271;
	add.f32 	%f273, %f262, %f208;
	min.f32 	%f274, %f805, %f273;
	add.f32 	%f275, %f262, %f209;
	min.f32 	%f276, %f804, %f275;
	add.f32 	%f277, %f262, %f210;
	min.f32 	%f278, %f803, %f277;
	ld.shared.f32 	%f279, [%r71+128];
	add.f32 	%f280, %f279, %f203;
	min.f32 	%f281, %f802, %f280;
	add.f32 	%f282, %f279, %f204;
	min.f32 	%f283, %f801, %f282;
	add.f32 	%f284, %f279, %f205;
	min.f32 	%f285, %f800, %f284;
	add.f32 	%f286, %f279, %f206;
	min.f32 	%f287, %f799, %f286;
	add.f32 	%f288, %f279, %f207;
	min.f32 	%f289, %f798, %f288;
	add.f32 	%f290, %f279, %f208;
	min.f32 	%f291, %f797, %f290;
	add.f32 	%f292, %f279, %f209;
	min.f32 	%f293, %f796, %f292;
	add.f32 	%f294, %f279, %f210;
	min.f32 	%f295, %f795, %f294;
	ld.shared.f32 	%f296, [%r71+160];
	add.f32 	%f297, %f296, %f203;
	min.f32 	%f298, %f794, %f297;
	add.f32 	%f299, %f296, %f204;
	min.f32 	%f300, %f793, %f299;
	add.f32 	%f301, %f296, %f205;
	min.f32 	%f302, %f792, %f301;
	add.f32 	%f303, %f296, %f206;
	min.f32 	%f304, %f791, %f303;
	add.f32 	%f305, %f296, %f207;
	min.f32 	%f306, %f790, %f305;
	add.f32 	%f307, %f296, %f208;
	min.f32 	%f308, %f789, %f307;
	add.f32 	%f309, %f296, %f209;
	min.f32 	%f310, %f788, %f309;
	add.f32 	%f311, %f296, %f210;
	min.f32 	%f312, %f787, %f311;
	ld.shared.f32 	%f313, [%r71+192];
	add.f32 	%f314, %f313, %f203;
	min.f32 	%f315, %f786, %f314;
	add.f32 	%f316, %f313, %f204;
	min.f32 	%f317, %f785, %f316;
	add.f32 	%f318, %f313, %f205;
	min.f32 	%f319, %f784, %f318;
	add.f32 	%f320, %f313, %f206;
	min.f32 	%f321, %f783, %f320;
	add.f32 	%f322, %f313, %f207;
	min.f32 	%f323, %f782, %f322;
	add.f32 	%f324, %f313, %f208;
	min.f32 	%f325, %f781, %f324;
	add.f32 	%f326, %f313, %f209;
	min.f32 	%f327, %f780, %f326;
	add.f32 	%f328, %f313, %f210;
	min.f32 	%f329, %f779, %f328;
	ld.shared.f32 	%f330, [%r71+224];
	add.f32 	%f331, %f330, %f203;
	min.f32 	%f332, %f835, %f331;
	add.f32 	%f333, %f330, %f204;
	min.f32 	%f334, %f836, %f333;
	add.f32 	%f335, %f330, %f205;
	min.f32 	%f336, %f837, %f335;
	add.f32 	%f337, %f330, %f206;
	min.f32 	%f338, %f838, %f337;
	add.f32 	%f339, %f330, %f207;
	min.f32 	%f340, %f839, %f339;
	add.f32 	%f341, %f330, %f208;
	min.f32 	%f342, %f840, %f341;
	add.f32 	%f343, %f330, %f209;
	min.f32 	%f344, %f841, %f343;
	add.f32 	%f345, %f330, %f210;
	min.f32 	%f346, %f842, %f345;
	ld.shared.f32 	%f347, [%r69+256];
	ld.shared.f32 	%f348, [%r69+288];
	ld.shared.f32 	%f349, [%r69+320];
	ld.shared.f32 	%f350, [%r69+352];
	ld.shared.f32 	%f351, [%r69+384];
	ld.shared.f32 	%f352, [%r69+416];
	ld.shared.f32 	%f353, [%r69+448];
	ld.shared.f32 	%f354, [%r69+480];
	ld.shared.f32 	%f355, [%r71+256];
	add.f32 	%f356, %f355, %f347;
	min.f32 	%f357, %f213, %f356;
	add.f32 	%f358, %f355, %f348;
	min.f32 	%f359, %f215, %f358;
	add.f32 	%f360, %f355, %f349;
	min.f32 	%f361, %f217, %f360;
	add.f32 	%f362, %f355, %f350;
	min.f32 	%f363, %f219, %f362;
	add.f32 	%f364, %f355, %f351;
	min.f32 	%f365, %f221, %f364;
	add.f32 	%f366, %f355, %f352;
	min.f32 	%f367, %f223, %f366;
	add.f32 	%f368, %f355, %f353;
	min.f32 	%f369, %f225, %f368;
	add.f32 	%f370, %f355, %f354;
	min.f32 	%f371, %f227, %f370;
	ld.shared.f32 	%f372, [%r71+288];
	add.f32 	%f373, %f372, %f347;
	min.f32 	%f374, %f230, %f373;
	add.f32 	%f375, %f372, %f348;
	min.f32 	%f376, %f232, %f375;
	add.f32 	%f377, %f372, %f349;
	min.f32 	%f378, %f234, %f377;
	add.f32 	%f379, %f372, %f350;
	min.f32 	%f380, %f236, %f379;
	add.f32 	%f381, %f372, %f351;
	min.f32 	%f382, %f238, %f381;
	add.f32 	%f383, %f372, %f352;
	min.f32 	%f384, %f240, %f383;
	add.f32 	%f385, %f372, %f353;
	min.f32 	%f386, %f242, %f385;
	add.f32 	%f387, %f372, %f354;
	min.f32 	%f388, %f244, %f387;
	ld.shared.f32 	%f389, [%r71+320];
	add.f32 	%f390, %f389, %f347;
	min.f32 	%f391, %f247, %f390;
	add.f32 	%f392, %f389, %f348;
	min.f32 	%f393, %f249, %f392;
	add.f32 	%f394, %f389, %f349;
	min.f32 	%f395, %f251, %f394;
	add.f32 	%f396, %f389, %f350;
	min.f32 	%f397, %f253, %f396;
	add.f32 	%f398, %f389, %f351;
	min.f32 	%f399, %f255, %f398;
	add.f32 	%f400, %f389, %f352;
	min.f32 	%f401, %f257, %f400;
	add.f32 	%f402, %f389, %f353;
	min.f32 	%f403, %f259, %f402;
	add.f32 	%f404, %f389, %f354;
	min.f32 	%f405, %f261, %f404;
	ld.shared.f32 	%f406, [%r71+352];
	add.f32 	%f407, %f406, %f347;
	min.f32 	%f408, %f264, %f407;
	add.f32 	%f409, %f406, %f348;
	min.f32 	%f410, %f266, %f409;
	add.f32 	%f411, %f406, %f349;
	min.f32 	%f412, %f268, %f411;
	add.f32 	%f413, %f406, %f350;
	min.f32 	%f414, %f270, %f413;
	add.f32 	%f415, %f406, %f351;
	min.f32 	%f416, %f272, %f415;
	add.f32 	%f417, %f406, %f352;
	min.f32 	%f418, %f274, %f417;
	add.f32 	%f419, %f406, %f353;
	min.f32 	%f420, %f276, %f419;
	add.f32 	%f421, %f406, %f354;
	min.f32 	%f422, %f278, %f421;
	ld.shared.f32 	%f423, [%r71+384];
	add.f32 	%f424, %f423, %f347;
	min.f32 	%f425, %f281, %f424;
	add.f32 	%f426, %f423, %f348;
	min.f32 	%f427, %f283, %f426;
	add.f32 	%f428, %f423, %f349;
	min.f32 	%f429, %f285, %f428;
	add.f32 	%f430, %f423, %f350;
	min.f32 	%f431, %f287, %f430;
	add.f32 	%f432, %f423, %f351;
	min.f32 	%f433, %f289, %f432;
	add.f32 	%f434, %f423, %f352;
	min.f32 	%f435, %f291, %f434;
	add.f32 	%f436, %f423, %f353;
	min.f32 	%f437, %f293, %f436;
	add.f32 	%f438, %f423, %f354;
	min.f32 	%f439, %f295, %f438;
	ld.shared.f32 	%f440, [%r71+416];
	add.f32 	%f441, %f440, %f347;
	min.f32 	%f442, %f298, %f441;
	add.f32 	%f443, %f440, %f348;
	min.f32 	%f444, %f300, %f443;
	add.f32 	%f445, %f440, %f349;
	min.f32 	%f446, %f302, %f445;
	add.f32 	%f447, %f440, %f350;
	min.f32 	%f448, %f304, %f447;
	add.f32 	%f449, %f440, %f351;
	min.f32 	%f450, %f306, %f449;
	add.f32 	%f451, %f440, %f352;
	min.f32 	%f452, %f308, %f451;
	add.f32 	%f453, %f440, %f353;
	min.f32 	%f454, %f310, %f453;
	add.f32 	%f455, %f440, %f354;
	min.f32 	%f456, %f312, %f455;
	ld.shared.f32 	%f457, [%r71+448];
	add.f32 	%f458, %f457, %f347;
	min.f32 	%f459, %f315, %f458;
	add.f32 	%f460, %f457, %f348;
	min.f32 	%f461, %f317, %f460;
	add.f32 	%f462, %f457, %f349;
	min.f32 	%f463, %f319, %f462;
	add.f32 	%f464, %f457, %f350;
	min.f32 	%f465, %f321, %f464;
	add.f32 	%f466, %f457, %f351;
	min.f32 	%f467, %f323, %f466;
	add.f32 	%f468, %f457, %f352;
	min.f32 	%f469, %f325, %f468;
	add.f32 	%f470, %f457, %f353;
	min.f32 	%f471, %f327, %f470;
	add.f32 	%f472, %f457, %f354;
	min.f32 	%f473, %f329, %f472;
	ld.shared.f32 	%f474, [%r71+480];
	add.f32 	%f475, %f474, %f347;
	min.f32 	%f476, %f332, %f475;
	add.f32 	%f477, %f474, %f348;
	min.f32 	%f478, %f334, %f477;
	add.f32 	%f479, %f474, %f349;
	min.f32 	%f480, %f336, %f479;
	add.f32 	%f481, %f474, %f350;
	min.f32 	%f482, %f338, %f481;
	add.f32 	%f483, %f474, %f351;
	min.f32 	%f484, %f340, %f483;
	add.f32 	%f485, %f474, %f352;
	min.f32 	%f486, %f342, %f485;
	add.f32 	%f487, %f474, %f353;
	min.f32 	%f488, %f344, %f487;
	add.f32 	%f489, %f474, %f354;
	min.f32 	%f490, %f346, %f489;
	ld.shared.f32 	%f491, [%r69+512];
	ld.shared.f32 	%f492, [%r69+544];
	ld.shared.f32 	%f493, [%r69+576];
	ld.shared.f32 	%f494, [%r69+608];
	ld.shared.f32 	%f495, [%r69+640];
	ld.shared.f32 	%f496, [%r69+672];
	ld.shared.f32 	%f497, [%r69+704];
	ld.shared.f32 	%f498, [%r69+736];
	ld.shared.f32 	%f499, [%r71+512];
	add.f32 	%f500, %f499, %f491;
	min.f32 	%f501, %f357, %f500;
	add.f32 	%f502, %f499, %f492;
	min.f32 	%f503, %f359, %f502;
	add.f32 	%f504, %f499, %f493;
	min.f32 	%f505, %f361, %f504;
	add.f32 	%f506, %f499, %f494;
	min.f32 	%f507, %f363, %f506;
	add.f32 	%f508, %f499, %f495;
	min.f32 	%f509, %f365, %f508;
	add.f32 	%f510, %f499, %f496;
	min.f32 	%f511, %f367, %f510;
	add.f32 	%f512, %f499, %f497;
	min.f32 	%f513, %f369, %f512;
	add.f32 	%f514, %f499, %f498;
	min.f32 	%f515, %f371, %f514;
	ld.shared.f32 	%f516, [%r71+544];
	add.f32 	%f517, %f516, %f491;
	min.f32 	%f518, %f374, %f517;
	add.f32 	%f519, %f516, %f492;
	min.f32 	%f520, %f376, %f519;
	add.f32 	%f521, %f516, %f493;
	min.f32 	%f522, %f378, %f521;
	add.f32 	%f523, %f516, %f494;
	min.f32 	%f524, %f380, %f523;
	add.f32 	%f525, %f516, %f495;
	min.f32 	%f526, %f382, %f525;
	add.f32 	%f527, %f516, %f496;
	min.f32 	%f528, %f384, %f527;
	add.f32 	%f529, %f516, %f497;
	min.f32 	%f530, %f386, %f529;
	add.f32 	%f531, %f516, %f498;
	min.f32 	%f532, %f388, %f531;
	ld.shared.f32 	%f533, [%r71+576];
	add.f32 	%f534, %f533, %f491;
	min.f32 	%f535, %f391, %f534;
	add.f32 	%f536, %f533, %f492;
	min.f32 	%f537, %f393, %f536;
	add.f32 	%f538, %f533, %f493;
	min.f32 	%f539, %f395, %f538;
	add.f32 	%f540, %f533, %f494;
	min.f32 	%f541, %f397, %f540;
	add.f32 	%f542, %f533, %f495;
	min.f32 	%f543, %f399, %f542;
	add.f32 	%f544, %f533, %f496;
	min.f32 	%f545, %f401, %f544;
	add.f32 	%f546, %f533, %f497;
	min.f32 	%f547, %f403, %f546;
	add.f32 	%f548, %f533, %f498;
	min.f32 	%f549, %f405, %f548;
	ld.shared.f32 	%f550, [%r71+608];
	add.f32 	%f551, %f550, %f491;
	min.f32 	%f552, %f408, %f551;
	add.f32 	%f553, %f550, %f492;
	min.f32 	%f554, %f410, %f553;
	add.f32 	%f555, %f550, %f493;
	min.f32 	%f556, %f412, %f555;
	add.f32 	%f557, %f550, %f494;
	min.f32 	%f558, %f414, %f557;
	add.f32 	%f559, %f550, %f495;
	min.f32 	%f560, %f416, %f559;
	add.f32 	%f561, %f550, %f496;
	min.f32 	%f562, %f418, %f561;
	add.f32 	%f563, %f550, %f497;
	min.f32 	%f564, %f420, %f563;
	add.f32 	%f565, %f550, %f498;
	min.f32 	%f566, %f422, %f565;
	ld.shared.f32 	%f567, [%r71+640];
	add.f32 	%f568, %f567, %f491;
	min.f32 	%f569, %f425, %f568;
	add.f32 	%f570, %f567, %f492;
	min.f32 	%f571, %f427, %f570;
	add.f32 	%f572, %f567, %f493;
	min.f32 	%f573, %f429, %f572;
	add.f32 	%f574, %f567, %f494;
	min.f32 	%f575, %f431, %f574;
	add.f32 	%f576, %f567, %f495;
	min.f32 	%f577, %f433, %f576;
	add.f32 	%f578, %f567, %f496;
	min.f32 	%f579, %f435, %f578;
	add.f32 	%f580, %f567, %f497;
	min.f32 	%f581, %f437, %f580;
	add.f32 	%f582, %f567, %f498;
	min.f32 	%f583, %f439, %f582;
	ld.shared.f32 	%f584, [%r71+672];
	add.f32 	%f585, %f584, %f491;
	min.f32 	%f586, %f442, %f585;
	add.f32 	%f587, %f584, %f492;
	min.f32 	%f588, %f444, %f587;
	add.f32 	%f589, %f584, %f493;
	min.f32 	%f590, %f446, %f589;
	add.f32 	%f591, %f584, %f494;
	min.f32 	%f592, %f448, %f591;
	add.f32 	%f593, %f584, %f495;
	min.f32 	%f594, %f450, %f593;
	add.f32 	%f595, %f584, %f496;
	min.f32 	%f596, %f452, %f595;
	add.f32 	%f597, %f584, %f497;
	min.f32 	%f598, %f454, %f597;
	add.f32 	%f599, %f584, %f498;
	min.f32 	%f600, %f456, %f599;
	ld.shared.f32 	%f601, [%r71+704];
	add.f32 	%f602, %f601, %f491;
	min.f32 	%f603, %f459, %f602;
	add.f32 	%f604, %f601, %f492;
	min.f32 	%f605, %f461, %f604;
	add.f32 	%f606, %f601, %f493;
	min.f32 	%f607, %f463, %f606;
	add.f32 	%f608, %f601, %f494;
	min.f32 	%f609, %f465, %f608;
	add.f32 	%f610, %f601, %f495;
	min.f32 	%f611, %f467, %f610;
	add.f32 	%f612, %f601, %f496;
	min.f32 	%f613, %f469, %f612;
	add.f32 	%f614, %f601, %f497;
	min.f32 	%f615, %f471, %f614;
	add.f32 	%f616, %f601, %f498;
	min.f32 	%f617, %f473, %f616;
	ld.shared.f32 	%f618, [%r71+736];
	add.f32 	%f619, %f618, %f491;
	min.f32 	%f620, %f476, %f619;
	add.f32 	%f621, %f618, %f492;
	min.f32 	%f622, %f478, %f621;
	add.f32 	%f623, %f618, %f493;
	min.f32 	%f624, %f480, %f623;
	add.f32 	%f625, %f618, %f494;
	min.f32 	%f626, %f482, %f625;
	add.f32 	%f627, %f618, %f495;
	min.f32 	%f628, %f484, %f627;
	add.f32 	%f629, %f618, %f496;
	min.f32 	%f630, %f486, %f629;
	add.f32 	%f631, %f618, %f497;
	min.f32 	%f632, %f488, %f631;
	add.f32 	%f633, %f618, %f498;
	min.f32 	%f634, %f490, %f633;
	ld.shared.f32 	%f635, [%r69+768];
	ld.shared.f32 	%f636, [%r69+800];
	ld.shared.f32 	%f637, [%r69+832];
	ld.shared.f32 	%f638, [%r69+864];
	ld.shared.f32 	%f639, [%r69+896];
	ld.shared.f32 	%f640, [%r69+928];
	ld.shared.f32 	%f641, [%r69+960];
	ld.shared.f32 	%f642, [%r69+992];
	ld.shared.f32 	%f643, [%r71+768];
	add.f32 	%f644, %f643, %f635;
	min.f32 	%f834, %f501, %f644;
	add.f32 	%f645, %f643, %f636;
	min.f32 	%f833, %f503, %f645;
	add.f32 	%f646, %f643, %f637;
	min.f32 	%f832, %f505, %f646;
	add.f32 	%f647, %f643, %f638;
	min.f32 	%f831, %f507, %f647;
	add.f32 	%f648, %f643, %f639;
	min.f32 	%f830, %f509, %f648;
	add.f32 	%f649, %f643, %f640;
	min.f32 	%f829, %f511, %f649;
	add.f32 	%f650, %f643, %f641;
	min.f32 	%f828, %f513, %f650;
	add.f32 	%f651, %f643, %f642;
	min.f32 	%f827, %f515, %f651;
	ld.shared.f32 	%f652, [%r71+800];
	add.f32 	%f653, %f652, %f635;
	min.f32 	%f826, %f518, %f653;
	add.f32 	%f654, %f652, %f636;
	min.f32 	%f825, %f520, %f654;
	add.f32 	%f655, %f652, %f637;
	min.f32 	%f824, %f522, %f655;
	add.f32 	%f656, %f652, %f638;
	min.f32 	%f823, %f524, %f656;
	add.f32 	%f657, %f652, %f639;
	min.f32 	%f822, %f526, %f657;
	add.f32 	%f658, %f652, %f640;
	min.f32 	%f821, %f528, %f658;
	add.f32 	%f659, %f652, %f641;
	min.f32 	%f820, %f530, %f659;
	add.f32 	%f660, %f652, %f642;
	min.f32 	%f819, %f532, %f660;
	ld.shared.f32 	%f661, [%r71+832];
	add.f32 	%f662, %f661, %f635;
	min.f32 	%f818, %f535, %f662;
	add.f32 	%f663, %f661, %f636;
	min.f32 	%f817, %f537, %f663;
	add.f32 	%f664, %f661, %f637;
	min.f32 	%f816, %f539, %f664;
	add.f32 	%f665, %f661, %f638;
	min.f32 	%f815, %f541, %f665;
	add.f32 	%f666, %f661, %f639;
	min.f32 	%f814, %f543, %f666;
	add.f32 	%f667, %f661, %f640;
	min.f32 	%f813, %f545, %f667;
	add.f32 	%f668, %f661, %f641;
	min.f32 	%f812, %f547, %f668;
	add.f32 	%f669, %f661, %f642;
	min.f32 	%f811, %f549, %f669;
	ld.shared.f32 	%f670, [%r71+864];
	add.f32 	%f671, %f670, %f635;
	min.f32 	%f810, %f552, %f671;
	add.f32 	%f672, %f670, %f636;
	min.f32 	%f809, %f554, %f672;
	add.f32 	%f673, %f670, %f637;
	min.f32 	%f808, %f556, %f673;
	add.f32 	%f674, %f670, %f638;
	min.f32 	%f807, %f558, %f674;
	add.f32 	%f675, %f670, %f639;
	min.f32 	%f806, %f560, %f675;
	add.f32 	%f676, %f670, %f640;
	min.f32 	%f805, %f562, %f676;
	add.f32 	%f677, %f670, %f641;
	min.f32 	%f804, %f564, %f677;
	add.f32 	%f678, %f670, %f642;
	min.f32 	%f803, %f566, %f678;
	ld.shared.f32 	%f679, [%r71+896];
	add.f32 	%f680, %f679, %f635;
	min.f32 	%f802, %f569, %f680;
	add.f32 	%f681, %f679, %f636;
	min.f32 	%f801, %f571, %f681;
	add.f32 	%f682, %f679, %f637;
	min.f32 	%f800, %f573, %f682;
	add.f32 	%f683, %f679, %f638;
	min.f32 	%f799, %f575, %f683;
	add.f32 	%f684, %f679, %f639;
	min.f32 	%f798, %f577, %f684;
	add.f32 	%f685, %f679, %f640;
	min.f32 	%f797, %f579, %f685;
	add.f32 	%f686, %f679, %f641;
	min.f32 	%f796, %f581, %f686;
	add.f32 	%f687, %f679, %f642;
	min.f32 	%f795, %f583, %f687;
	ld.shared.f32 	%f688, [%r71+928];
	add.f32 	%f689, %f688, %f635;
	min.f32 	%f794, %f586, %f689;
	add.f32 	%f690, %f688, %f636;
	min.f32 	%f793, %f588, %f690;
	add.f32 	%f691, %f688, %f637;
	min.f32 	%f792, %f590, %f691;
	add.f32 	%f692, %f688, %f638;
	min.f32 	%f791, %f592, %f692;
	add.f32 	%f693, %f688, %f639;
	min.f32 	%f790, %f594, %f693;
	add.f32 	%f694, %f688, %f640;
	min.f32 	%f789, %f596, %f694;
	add.f32 	%f695, %f688, %f641;
	min.f32 	%f788, %f598, %f695;
	add.f32 	%f696, %f688, %f642;
	min.f32 	%f787, %f600, %f696;
	ld.shared.f32 	%f697, [%r71+960];
	add.f32 	%f698, %f697, %f635;
	min.f32 	%f786, %f603, %f698;
	add.f32 	%f699, %f697, %f636;
	min.f32 	%f785, %f605, %f699;
	add.f32 	%f700, %f697, %f637;
	min.f32 	%f784, %f607, %f700;
	add.f32 	%f701, %f697, %f638;
	min.f32 	%f783, %f609, %f701;
	add.f32 	%f702, %f697, %f639;
	min.f32 	%f782, %f611, %f702;
	add.f32 	%f703, %f697, %f640;
	min.f32 	%f781, %f613, %f703;
	add.f32 	%f704, %f697, %f641;
	min.f32 	%f780, %f615, %f704;
	add.f32 	%f705, %f697, %f642;
	min.f32 	%f779, %f617, %f705;
	ld.shared.f32 	%f706, [%r71+992];
	add.f32 	%f707, %f706, %f635;
	min.f32 	%f835, %f620, %f707;
	add.f32 	%f708, %f706, %f636;
	min.f32 	%f836, %f622, %f708;
	add.f32 	%f709, %f706, %f637;
	min.f32 	%f837, %f624, %f709;
	add.f32 	%f710, %f706, %f638;
	min.f32 	%f838, %f626, %f710;
	add.f32 	%f711, %f706, %f639;
	min.f32 	%f839, %f628, %f711;
	add.f32 	%f712, %f706, %f640;
	min.f32 	%f840, %f630, %f712;
	add.f32 	%f713, %f706, %f641;
	min.f32 	%f841, %f632, %f713;
	add.f32 	%f714, %f706, %f642;
	min.f32 	%f842, %f634, %f714;
	bar.sync 	0;
	add.s32 	%r225, %r225, 4;
	shl.b32 	%r72, %r219, 2;
	add.s32 	%r224, %r224, %r72;
	add.s32 	%r223, %r223, %r72;
	add.s32 	%r222, %r222, %r72;
	add.s32 	%r221, %r221, %r72;
	add.s32 	%r220, %r220, %r72;
	setp.lt.s32 	%p2, %r225, %r153;
	@%p2 bra 	$L__BB4_2;
$L__BB4_3:
	ld.param.u32 	%r154, [_Z11mykernel_v4PfPKfii_param_2];
	mov.u32 	%r73, %ctaid.x;
	shl.b32 	%r74, %r73, 6;
	mov.u32 	%r75, %tid.x;
	add.s32 	%r10, %r74, %r75;
	mov.u32 	%r76, %ctaid.y;
	shl.b32 	%r77, %r76, 6;
	mov.u32 	%r78, %tid.y;
	add.s32 	%r79, %r77, %r78;
	mul.lo.s32 	%r12, %r10, %r154;
	max.s32 	%r80, %r10, %r79;
	setp.lt.s32 	%p3, %r80, %r154;
	@%p3 bra 	$L__BB4_4;
	bra.uni 	$L__BB4_5;
$L__BB4_4:
	ld.param.u64 	%rd81, [_Z11mykernel_v4PfPKfii_param_0];
	add.s32 	%r81, %r79, %r12;
	cvta.to.global.u64 	%rd37, %rd81;
	mul.wide.s32 	%rd38, %r81, 4;
	add.s64 	%rd39, %rd37, %rd38;
	st.global.f32 	[%rd39], %f834;
$L__BB4_5:
	ld.param.u32 	%r155, [_Z11mykernel_v4PfPKfii_param_2];
	ld.param.u64 	%rd82, [_Z11mykernel_v4PfPKfii_param_0];
	add.s32 	%r25, %r79, 8;
	max.s32 	%r82, %r10, %r25;
	setp.ge.s32 	%p4, %r82, %r155;
	cvt.s64.s32 	%rd40, %r12;
	cvt.u64.u32 	%rd1, %r79;
	add.s64 	%rd41, %rd1, %rd40;
	cvta.to.global.u64 	%rd42, %rd82;
	shl.b64 	%rd43, %rd41, 2;
	add.s64 	%rd2, %rd42, %rd43;
	@%p4 bra 	$L__BB4_7;
	st.global.f32 	[%rd2+32], %f833;
$L__BB4_7:
	ld.param.u32 	%r156, [_Z11mykernel_v4PfPKfii_param_2];
	add.s32 	%r26, %r79, 16;
	max.s32 	%r83, %r10, %r26;
	setp.ge.s32 	%p5, %r83, %r156;
	@%p5 bra 	$L__BB4_9;
	st.global.f32 	[%rd2+64], %f832;
$L__BB4_9:
	ld.param.u32 	%r157, [_Z11mykernel_v4PfPKfii_param_2];
	add.s32 	%r27, %r79, 24;
	max.s32 	%r84, %r10, %r27;
	setp.ge.s32 	%p6, %r84, %r157;
	@%p6 bra 	$L__BB4_11;
	st.global.f32 	[%rd2+96], %f831;
$L__BB4_11:
	ld.param.u32 	%r158, [_Z11mykernel_v4PfPKfii_param_2];
	add.s32 	%r28, %r79, 32;
	max.s32 	%r85, %r10, %r28;
	setp.ge.s32 	%p7, %r85, %r158;
	@%p7 bra 	$L__BB4_13;
	st.global.f32 	[%rd2+128], %f830;
$L__BB4_13:
	ld.param.u32 	%r159, [_Z11mykernel_v4PfPKfii_param_2];
	add.s32 	%r29, %r79, 40;
	max.s32 	%r86, %r10, %r29;
	setp.ge.s32 	%p8, %r86, %r159;
	@%p8 bra 	$L__BB4_15;
	st.global.f32 	[%rd2+160], %f829;
$L__BB4_15:
	ld.param.u32 	%r160, [_Z11mykernel_v4PfPKfii_param_2];
	add.s32 	%r30, %r79, 48;
	max.s32 	%r87, %r10, %r30;
	setp.ge.s32 	%p9, %r87, %r160;
	@%p9 bra 	$L__BB4_17;
	st.global.f32 	[%rd2+192], %f828;
$L__BB4_17:
	ld.param.u32 	%r161, [_Z11mykernel_v4PfPKfii_param_2];
	add.s32 	%r31, %r79, 56;
	max.s32 	%r88, %r10, %r31;
	setp.ge.s32 	%p10, %r88, %r161;
	@%p10 bra 	$L__BB4_19;
	st.global.f32 	[%rd2+224], %f827;
$L__BB4_19:
	ld.param.u32 	%r162, [_Z11mykernel_v4PfPKfii_param_2];
	add.s32 	%r32, %r10, 8;
	shl.b32 	%r33, %r162, 3;
	add.s32 	%r34, %r12, %r33;
	max.s32 	%r89, %r32, %r79;
	setp.ge.s32 	%p11, %r89, %r162;
	@%p11 bra 	$L__BB4_21;
	ld.param.u64 	%rd83, [_Z11mykernel_v4PfPKfii_param_0];
	add.s32 	%r90, %r79, %r34;
	cvta.to.global.u64 	%rd44, %rd83;
	mul.wide.s32 	%rd45, %r90, 4;
	add.s64 	%rd46, %rd44, %rd45;
	st.global.f32 	[%rd46], %f826;
$L__BB4_21:
	ld.param.u32 	%r163, [_Z11mykernel_v4PfPKfii_param_2];
	ld.param.u64 	%rd84, [_Z11mykernel_v4PfPKfii_param_0];
	max.s32 	%r91, %r32, %r25;
	setp.ge.s32 	%p12, %r91, %r163;
	cvt.s64.s32 	%rd47, %r34;
	add.s64 	%rd48, %rd1, %rd47;
	cvta.to.global.u64 	%rd49, %rd84;
	shl.b64 	%rd50, %rd48, 2;
	add.s64 	%rd3, %rd49, %rd50;
	@%p12 bra 	$L__BB4_23;
	st.global.f32 	[%rd3+32], %f825;
$L__BB4_23:
	ld.param.u32 	%r164, [_Z11mykernel_v4PfPKfii_param_2];
	max.s32 	%r92, %r32, %r26;
	setp.ge.s32 	%p13, %r92, %r164;
	@%p13 bra 	$L__BB4_25;
	st.global.f32 	[%rd3+64], %f824;
$L__BB4_25:
	ld.param.u32 	%r165, [_Z11mykernel_v4PfPKfii_param_2];
	max.s32 	%r93, %r32, %r27;
	setp.ge.s32 	%p14, %r93, %r165;
	@%p14 bra 	$L__BB4_27;
	st.global.f32 	[%rd3+96], %f823;
$L__BB4_27:
	ld.param.u32 	%r166, [_Z11mykernel_v4PfPKfii_param_2];
	max.s32 	%r94, %r32, %r28;
	setp.ge.s32 	%p15, %r94, %r166;
	@%p15 bra 	$L__BB4_29;
	st.global.f32 	[%rd3+128], %f822;
$L__BB4_29:
	ld.param.u32 	%r167, [_Z11mykernel_v4PfPKfii_param_2];
	max.s32 	%r95, %r32, %r29;
	setp.ge.s32 	%p16, %r95, %r167;
	@%p16 bra 	$L__BB4_31;
	st.global.f32 	[%rd3+160], %f821;
$L__BB4_31:
	ld.param.u32 	%r168, [_Z11mykernel_v4PfPKfii_param_2];
	max.s32 	%r96, %r32, %r30;
	setp.ge.s32 	%p17, %r96, %r168;
	@%p17 bra 	$L__BB4_33;
	st.global.f32 	[%rd3+192], %f820;
$L__BB4_33:
	ld.param.u32 	%r169, [_Z11mykernel_v4PfPKfii_param_2];
	max.s32 	%r97, %r32, %r31;
	setp.ge.s32 	%p18, %r97, %r169;
	@%p18 bra 	$L__BB4_35;
	st.global.f32 	[%rd3+224], %f819;
$L__BB4_35:
	ld.param.u32 	%r170, [_Z11mykernel_v4PfPKfii_param_2];
	ld.param.u64 	%rd85, [_Z11mykernel_v4PfPKfii_param_0];
	cvta.to.global.u64 	%rd4, %rd85;
	add.s32 	%r35, %r10, 16;
	shl.b32 	%r36, %r170, 4;
	add.s32 	%r37, %r36, %r12;
	max.s32 	%r98, %r35, %r79;
	setp.ge.s32 	%p19, %r98, %r170;
	@%p19 bra 	$L__BB4_37;
	add.s32 	%r99, %r79, %r37;
	mul.wide.s32 	%rd51, %r99, 4;
	add.s64 	%rd52, %rd4, %rd51;
	st.global.f32 	[%rd52], %f818;
$L__BB4_37:
	ld.param.u32 	%r171, [_Z11mykernel_v4PfPKfii_param_2];
	max.s32 	%r100, %r35, %r25;
	setp.ge.s32 	%p20, %r100, %r171;
	cvt.s64.s32 	%rd53, %r37;
	add.s64 	%rd54, %rd1, %rd53;
	shl.b64 	%rd55, %rd54, 2;
	add.s64 	%rd5, %rd4, %rd55;
	@%p20 bra 	$L__BB4_39;
	st.global.f32 	[%rd5+32], %f817;
$L__BB4_39:
	ld.param.u32 	%r172, [_Z11mykernel_v4PfPKfii_param_2];
	max.s32 	%r101, %r35, %r26;
	setp.ge.s32 	%p21, %r101, %r172;
	@%p21 bra 	$L__BB4_41;
	st.global.f32 	[%rd5+64], %f816;
$L__BB4_41:
	ld.param.u32 	%r173, [_Z11mykernel_v4PfPKfii_param_2];
	max.s32 	%r102, %r35, %r27;
	setp.ge.s32 	%p22, %r102, %r173;
	@%p22 bra 	$L__BB4_43;
	st.global.f32 	[%rd5+96], %f815;
$L__BB4_43:
	ld.param.u32 	%r174, [_Z11mykernel_v4PfPKfii_param_2];
	max.s32 	%r103, %r35, %r28;
	setp.ge.s32 	%p23, %r103, %r174;
	@%p23 bra 	$L__BB4_45;
	st.global.f32 	[%rd5+128], %f814;
$L__BB4_45:
	ld.param.u32 	%r175, [_Z11mykernel_v4PfPKfii_param_2];
	max.s32 	%r104, %r35, %r29;
	setp.ge.s32 	%p24, %r104, %r175;
	@%p24 bra 	$L__BB4_47;
	st.global.f32 	[%rd5+160], %f813;
$L__BB4_47:
	ld.param.u32 	%r176, [_Z11mykernel_v4PfPKfii_param_2];
	max.s32 	%r105, %r35, %r30;
	setp.ge.s32 	%p25, %r105, %r176;
	@%p25 bra 	$L__BB4_49;
	st.global.f32 	[%rd5+192], %f812;
$L__BB4_49:
	ld.param.u32 	%r177, [_Z11mykernel_v4PfPKfii_param_2];
	max.s32 	%r106, %r35, %r31;
	setp.ge.s32 	%p26, %r106, %r177;
	@%p26 bra 	$L__BB4_51;
	st.global.f32 	[%rd5+224], %f811;
$L__BB4_51:
	ld.param.u32 	%r178, [_Z11mykernel_v4PfPKfii_param_2];
	add.s32 	%r38, %r10, 24;
	add.s32 	%r39, %r37, %r33;
	max.s32 	%r107, %r38, %r79;
	setp.ge.s32 	%p27, %r107, %r178;
	@%p27 bra 	$L__BB4_53;
	add.s32 	%r108, %r79, %r39;
	mul.wide.s32 	%rd56, %r108, 4;
	add.s64 	%rd57, %rd4, %rd56;
	st.global.f32 	[%rd57], %f810;
$L__BB4_53:
	ld.param.u32 	%r179, [_Z11mykernel_v4PfPKfii_param_2];
	max.s32 	%r109, %r38, %r25;
	setp.ge.s32 	%p28, %r109, %r179;
	cvt.s64.s32 	%rd58, %r39;
	add.s64 	%rd59, %rd1, %rd58;
	shl.b64 	%rd60, %rd59, 2;
	add.s64 	%rd6, %rd4, %rd60;
	@%p28 bra 	$L__BB4_55;
	st.global.f32 	[%rd6+32], %f809;
$L__BB4_55:
	ld.param.u32 	%r180, [_Z11mykernel_v4PfPKfii_param_2];
	max.s32 	%r110, %r38, %r26;
	setp.ge.s32 	%p29, %r110, %r180;
	@%p29 bra 	$L__BB4_57;
	st.global.f32 	[%rd6+64], %f808;
$L__BB4_57:
	ld.param.u32 	%r181, [_Z11mykernel_v4PfPKfii_param_2];
	max.s32 	%r111, %r38, %r27;
	setp.ge.s32 	%p30, %r111, %r181;
	@%p30 bra 	$L__BB4_59;
	st.global.f32 	[%rd6+96], %f807;
$L__BB4_59:
	ld.param.u32 	%r182, [_Z11mykernel_v4PfPKfii_param_2];
	max.s32 	%r112, %r38, %r28;
	setp.ge.s32 	%p31, %r112, %r182;
	@%p31 bra 	$L__BB4_61;
	st.global.f32 	[%rd6+128], %f806;
$L__BB4_61:
	ld.param.u32 	%r183, [_Z11mykernel_v4PfPKfii_param_2];
	max.s32 	%r113, %r38, %r29;
	setp.ge.s32 	%p32, %r113, %r183;
	@%p32 bra 	$L__BB4_63;
	st.global.f32 	[%rd6+160], %f805;
$L__BB4_63:
	ld.param.u32 	%r184, [_Z11mykernel_v4PfPKfii_param_2];
	max.s32 	%r114, %r38, %r30;
	setp.ge.s32 	%p33, %r114, %r184;
	@%p33 bra 	$L__BB4_65;
	st.global.f32 	[%rd6+192], %f804;
$L__BB4_65:
	ld.param.u32 	%r185, [_Z11mykernel_v4PfPKfii_param_2];
	max.s32 	%r115, %r38, %r31;
	setp.ge.s32 	%p34, %r115, %r185;
	@%p34 bra 	$L__BB4_67;
	st.global.f32 	[%rd6+224], %f803;
$L__BB4_67:
	ld.param.u32 	%r186, [_Z11mykernel_v4PfPKfii_param_2];
	add.s32 	%r40, %r10, 32;
	shl.b32 	%r116, %r186, 5;
	add.s32 	%r41, %r116, %r12;
	max.s32 	%r117, %r40, %r79;
	setp.ge.s32 	%p35, %r117, %r186;
	@%p35 bra 	$L__BB4_69;
	add.s32 	%r118, %r79, %r41;
	mul.wide.s32 	%rd61, %r118, 4;
	add.s64 	%rd62, %rd4, %rd61;
	st.global.f32 	[%rd62], %f802;
$L__BB4_69:
	ld.param.u32 	%r187, [_Z11mykernel_v4PfPKfii_param_2];
	max.s32 	%r119, %r40, %r25;
	setp.ge.s32 	%p36, %r119, %r187;
	cvt.s64.s32 	%rd63, %r41;
	add.s64 	%rd64, %rd1, %rd63;
	shl.b64 	%rd65, %rd64, 2;
	add.s64 	%rd7, %rd4, %rd65;
	@%p36 bra 	$L__BB4_71;
	st.global.f32 	[%rd7+32], %f801;
$L__BB4_71:
	ld.param.u32 	%r188, [_Z11mykernel_v4PfPKfii_param_2];
	max.s32 	%r120, %r40, %r26;
	setp.ge.s32 	%p37, %r120, %r188;
	@%p37 bra 	$L__BB4_73;
	st.global.f32 	[%rd7+64], %f800;
$L__BB4_73:
	ld.param.u32 	%r189, [_Z11mykernel_v4PfPKfii_param_2];
	max.s32 	%r121, %r40, %r27;
	setp.ge.s32 	%p38, %r121, %r189;
	@%p38 bra 	$L__BB4_75;
	st.global.f32 	[%rd7+96], %f799;
$L__BB4_75:
	ld.param.u32 	%r190, [_Z11mykernel_v4PfPKfii_param_2];
	max.s32 	%r122, %r40, %r28;
	setp.ge.s32 	%p39, %r122, %r190;
	@%p39 bra 	$L__BB4_77;
	st.global.f32 	[%rd7+128], %f798;
$L__BB4_77:
	ld.param.u32 	%r191, [_Z11mykernel_v4PfPKfii_param_2];
	max.s32 	%r123, %r40, %r29;
	setp.ge.s32 	%p40, %r123, %r191;
	@%p40 bra 	$L__BB4_79;
	st.global.f32 	[%rd7+160], %f797;
$L__BB4_79:
	ld.param.u32 	%r192, [_Z11mykernel_v4PfPKfii_param_2];
	max.s32 	%r124, %r40, %r30;
	setp.ge.s32 	%p41, %r124, %r192;
	@%p41 bra 	$L__BB4_81;
	st.global.f32 	[%rd7+192], %f796;
$L__BB4_81:
	ld.param.u32 	%r193, [_Z11mykernel_v4PfPKfii_param_2];
	max.s32 	%r125, %r40, %r31;
	setp.ge.s32 	%p42, %r125, %r193;
	@%p42 bra 	$L__BB4_83;
	st.global.f32 	[%rd7+224], %f795;
$L__BB4_83:
	ld.param.u32 	%r194, [_Z11mykernel_v4PfPKfii_param_2];
	add.s32 	%r42, %r10, 40;
	add.s32 	%r43, %r41, %r33;
	max.s32 	%r126, %r42, %r79;
	setp.ge.s32 	%p43, %r126, %r194;
	@%p43 bra 	$L__BB4_85;
	add.s32 	%r127, %r79, %r43;
	mul.wide.s32 	%rd66, %r127, 4;
	add.s64 	%rd67, %rd4, %rd66;
	st.global.f32 	[%rd67], %f794;
$L__BB4_85:
	ld.param.u32 	%r195, [_Z11mykernel_v4PfPKfii_param_2];
	max.s32 	%r128, %r42, %r25;
	setp.ge.s32 	%p44, %r128, %r195;
	cvt.s64.s32 	%rd68, %r43;
	add.s64 	%rd69, %rd1, %rd68;
	shl.b64 	%rd70, %rd69, 2;
	add.s64 	%rd8, %rd4, %rd70;
	@%p44 bra 	$L__BB4_87;
	st.global.f32 	[%rd8+32], %f793;
$L__BB4_87:
	ld.param.u32 	%r196, [_Z11mykernel_v4PfPKfii_param_2];
	max.s32 	%r129, %r42, %r26;
	setp.ge.s32 	%p45, %r129, %r196;
	@%p45 bra 	$L__BB4_89;
	st.global.f32 	[%rd8+64], %f792;
$L__BB4_89:
	ld.param.u32 	%r197, [_Z11mykernel_v4PfPKfii_param_2];
	max.s32 	%r130, %r42, %r27;
	setp.ge.s32 	%p46, %r130, %r197;
	@%p46 bra 	$L__BB4_91;
	st.global.f32 	[%rd8+96], %f791;
$L__BB4_91:
	ld.param.u32 	%r198, [_Z11mykernel_v4PfPKfii_param_2];
	max.s32 	%r131, %r42, %r28;
	setp.ge.s32 	%p47, %r131, %r198;
	@%p47 bra 	$L__BB4_93;
	st.global.f32 	[%rd8+128], %f790;
$L__BB4_93:
	ld.param.u32 	%r199, [_Z11mykernel_v4PfPKfii_param_2];
	max.s32 	%r132, %r42, %r29;
	setp.ge.s32 	%p48, %r132, %r199;
	@%p48 bra 	$L__BB4_95;
	st.global.f32 	[%rd8+160], %f789;
$L__BB4_95:
	ld.param.u32 	%r200, [_Z11mykernel_v4PfPKfii_param_2];
	max.s32 	%r133, %r42, %r30;
	setp.ge.s32 	%p49, %r133, %r200;
	@%p49 bra 	$L__BB4_97;
	st.global.f32 	[%rd8+192], %f788;
$L__BB4_97:
	ld.param.u32 	%r201, [_Z11mykernel_v4PfPKfii_param_2];
	max.s32 	%r134, %r42, %r31;
	setp.ge.s32 	%p50, %r134, %r201;
	@%p50 bra 	$L__BB4_99;
	st.global.f32 	[%rd8+224], %f787;
$L__BB4_99:
	ld.param.u32 	%r202, [_Z11mykernel_v4PfPKfii_param_2];
	add.s32 	%r44, %r10, 48;
	add.s32 	%r45, %r36, %r41;
	max.s32 	%r135, %r44, %r79;
	setp.ge.s32 	%p51, %r135, %r202;
	@%p51 bra 	$L__BB4_101;
	add.s32 	%r136, %r79, %r45;
	mul.wide.s32 	%rd71, %r136, 4;
	add.s64 	%rd72, %rd4, %rd71;
	st.global.f32 	[%rd72], %f786;
$L__BB4_101:
	ld.param.u32 	%r203, [_Z11mykernel_v4PfPKfii_param_2];
	max.s32 	%r137, %r44, %r25;
	setp.ge.s32 	%p52, %r137, %r203;
	cvt.s64.s32 	%rd73, %r45;
	add.s64 	%rd74, %rd1, %rd73;
	shl.b64 	%rd75, %rd74, 2;
	add.s64 	%rd9, %rd4, %rd75;
	@%p52 bra 	$L__BB4_103;
	st.global.f32 	[%rd9+32], %f785;
$L__BB4_103:
	ld.param.u32 	%r204, [_Z11mykernel_v4PfPKfii_param_2];
	max.s32 	%r138, %r44, %r26;
	setp.ge.s32 	%p53, %r138, %r204;
	@%p53 bra 	$L__BB4_105;
	st.global.f32 	[%rd9+64], %f784;
$L__BB4_105:
	ld.param.u32 	%r205, [_Z11mykernel_v4PfPKfii_param_2];
	max.s32 	%r139, %r44, %r27;
	setp.ge.s32 	%p54, %r139, %r205;
	@%p54 bra 	$L__BB4_107;
	st.global.f32 	[%rd9+96], %f783;
$L__BB4_107:
	ld.param.u32 	%r206, [_Z11mykernel_v4PfPKfii_param_2];
	max.s32 	%r140, %r44, %r28;
	setp.ge.s32 	%p55, %r140, %r206;
	@%p55 bra 	$L__BB4_109;
	st.global.f32 	[%rd9+128], %f782;
$L__BB4_109:
	ld.param.u32 	%r207, [_Z11mykernel_v4PfPKfii_param_2];
	max.s32 	%r141, %r44, %r29;
	setp.ge.s32 	%p56, %r141, %r207;
	@%p56 bra 	$L__BB4_111;
	st.global.f32 	[%rd9+160], %f781;
$L__BB4_111:
	ld.param.u32 	%r208, [_Z11mykernel_v4PfPKfii_param_2];
	max.s32 	%r142, %r44, %r30;
	setp.ge.s32 	%p57, %r142, %r208;
	@%p57 bra 	$L__BB4_113;
	st.global.f32 	[%rd9+192], %f780;
$L__BB4_113:
	ld.param.u32 	%r209, [_Z11mykernel_v4PfPKfii_param_2];
	max.s32 	%r143, %r44, %r31;
	setp.ge.s32 	%p58, %r143, %r209;
	@%p58 bra 	$L__BB4_115;
	st.global.f32 	[%rd9+224], %f779;
$L__BB4_115:
	ld.param.u32 	%r210, [_Z11mykernel_v4PfPKfii_param_2];
	add.s32 	%r46, %r10, 56;
	add.s32 	%r47, %r45, %r33;
	max.s32 	%r144, %r46, %r79;
	setp.ge.s32 	%p59, %r144, %r210;
	@%p59 bra 	$L__BB4_117;
	add.s32 	%r145, %r79, %r47;
	mul.wide.s32 	%rd76, %r145, 4;
	add.s64 	%rd77, %rd4, %rd76;
	st.global.f32 	[%rd77], %f835;
$L__BB4_117:
	ld.param.u32 	%r211, [_Z11mykernel_v4PfPKfii_param_2];
	max.s32 	%r146, %r46, %r25;
	setp.ge.s32 	%p60, %r146, %r211;
	cvt.s64.s32 	%rd78, %r47;
	add.s64 	%rd79, %rd1, %rd78;
	shl.b64 	%rd80, %rd79, 2;
	add.s64 	%rd10, %rd4, %rd80;
	@%p60 bra 	$L__BB4_119;
	st.global.f32 	[%rd10+32], %f836;
$L__BB4_119:
	ld.param.u32 	%r212, [_Z11mykernel_v4PfPKfii_param_2];
	max.s32 	%r147, %r46, %r26;
	setp.ge.s32 	%p61, %r147, %r212;
	@%p61 bra 	$L__BB4_121;
	st.global.f32 	[%rd10+64], %f837;
$L__BB4_121:
	ld.param.u32 	%r213, [_Z11mykernel_v4PfPKfii_param_2];
	max.s32 	%r148, %r46, %r27;
	setp.ge.s32 	%p62, %r148, %r213;
	@%p62 bra 	$L__BB4_123;
	st.global.f32 	[%rd10+96], %f838;
$L__BB4_123:
	ld.param.u32 	%r214, [_Z11mykernel_v4PfPKfii_param_2];
	max.s32 	%r149, %r46, %r28;
	setp.ge.s32 	%p63, %r149, %r214;
	@%p63 bra 	$L__BB4_125;
	st.global.f32 	[%rd10+128], %f839;
$L__BB4_125:
	ld.param.u32 	%r215, [_Z11mykernel_v4PfPKfii_param_2];
	max.s32 	%r150, %r46, %r29;
	setp.ge.s32 	%p64, %r150, %r215;
	@%p64 bra 	$L__BB4_127;
	st.global.f32 	[%rd10+160], %f840;
$L__BB4_127:
	ld.param.u32 	%r216, [_Z11mykernel_v4PfPKfii_param_2];
	max.s32 	%r151, %r46, %r30;
	setp.ge.s32 	%p65, %r151, %r216;
	@%p65 bra 	$L__BB4_129;
	st.global.f32 	[%rd10+192], %f841;
$L__BB4_129:
	ld.param.u32 	%r217, [_Z11mykernel_v4PfPKfii_param_2];
	max.s32 	%r152, %r46, %r31;
	setp.ge.s32 	%p66, %r152, %r217;
	@%p66 bra 	$L__BB4_131;
	st.global.f32 	[%rd10+224], %f842;
$L__BB4_131:
	ret;

}


// ===== COMPILED SASS (sm_100) =====

	.target	sm_100

	.elftype	@"ET_EXEC"


//--------------------- .note.nv.tkinfo           --------------------------
	.section	.note.nv.tkinfo,"",@"SHT_NOTE"
	.sectionflags	@"SHF_NOTE_NV_TKINFO"
	.tkinfo
        /*0018*/ 	.word	0x00000002
        /*0030*/ 	.string	""
        /*0030*/ 	.string	"ptxas"
        /*0030*/ 	.string	"Cuda compilation tools, release 13.0, V13.0.88"
        /*0030*/ 	.string	"Build cuda_13.0.r13.0/compiler.36424714_0"
        /*0030*/ 	.string	"-arch sm_100 -m 64 "



//--------------------- .note.nv.cuinfo           --------------------------
	.section	.note.nv.cuinfo,"",@"SHT_NOTE"
	.sectionflags	@"SHF_NOTE_NV_CUINFO"
        /*0018*/ 	.short	0x0002
        /*001a*/ 	.short	0x0064
        /*001c*/ 	.short	0x0082
	.zero		2


//--------------------- .nv.info                  --------------------------
	.section	.nv.info,"",@"SHT_CUDA_INFO"
	.align	4


	//----- nvinfo : EIATTR_REGCOUNT
	.align		4
        /*0000*/ 	.byte	0x04, 0x2f
        /*0002*/ 	.short	(.L_1 - .L_0)
	.align		4
.L_0:
        /*0004*/ 	.word	index@(_Z8mykernelPfPKfi)
        /*0008*/ 	.word	0x00000020


	//----- nvinfo : EIATTR_FRAME_SIZE
	.align		4
.L_1:
        /*000c*/ 	.byte	0x04, 0x11
        /*000e*/ 	.short	(.L_3 - .L_2)
	.align		4
.L_2:
        /*0010*/ 	.word	index@(_Z8mykernelPfPKfi)
        /*0014*/ 	.word	0x00000000


	//----- nvinfo : EIATTR_REGCOUNT
	.align		4
.L_3:
        /*0018*/ 	.byte	0x04, 0x2f
        /*001a*/ 	.short	(.L_5 - .L_4)
	.align		4
.L_4:
        /*001c*/ 	.word	index@(_Z11mykernel_v2PfPKfi)
        /*0020*/ 	.word	0x0000001d


	//----- nvinfo : EIATTR_FRAME_SIZE
	.align		4
.L_5:
        /*0024*/ 	.byte	0x04, 0x11
        /*0026*/ 	.short	(.L_7 - .L_6)
	.align		4
.L_6:
        /*0028*/ 	.word	index@(_Z11mykernel_v2PfPKfi)
        /*002c*/ 	.word	0x00000000


	//----- nvinfo : EIATTR_REGCOUNT
	.align		4
.L_7:
        /*0030*/ 	.byte	0x04, 0x2f
        /*0032*/ 	.short	(.L_9 - .L_8)
	.align		4
.L_8:
        /*0034*/ 	.word	index@(_Z11mykernel_v3PfPKfii)
        /*0038*/ 	.word	0x00000060


	//----- nvinfo : EIATTR_FRAME_SIZE
	.align		4
.L_9:
        /*003c*/ 	.byte	0x04, 0x11
        /*003e*/ 	.short	(.L_11 - .L_10)
	.align		4
.L_10:
        /*0040*/ 	.word	index@(_Z11mykernel_v3PfPKfii)
        /*0044*/ 	.word	0x00000000


	//----- nvinfo : EIATTR_REGCOUNT
	.align		4
.L_11:
        /*0048*/ 	.byte	0x04, 0x2f
        /*004a*/ 	.short	(.L_13 - .L_12)
	.align		4
.L_12:
        /*004c*/ 	.word	index@(_Z10myppkernelPKfPfii)
        /*0050*/ 	.word	0x00000028


	//----- nvinfo : EIATTR_FRAME_SIZE
	.align		4
.L_13:
        /*0054*/ 	.byte	0x04, 0x11
        /*0056*/ 	.short	(.L_15 - .L_14)
	.align		4
.L_14:
        /*0058*/ 	.word	index@(_Z10myppkernelPKfPfii)
        /*005c*/ 	.word	0x00000000


	//----- nvinfo : EIATTR_REGCOUNT
	.align		4
.L_15:
        /*0060*/ 	.byte	0x04, 0x2f
        /*0062*/ 	.short	(.L_17 - .L_16)
	.align		4
.L_16:
        /*0064*/ 	.word	index@(_Z11mykernel_v4PfPKfii)
        /*0068*/ 	.word	0x00000060


	//----- nvinfo : EIATTR_FRAME_SIZE
	.align		4
.L_17:
        /*006c*/ 	.byte	0x04, 0x11
        /*006e*/ 	.short	(.L_19 - .L_18)
	.align		4
.L_18:
        /*0070*/ 	.word	index@(_Z11mykernel_v4PfPKfii)
        /*0074*/ 	.word	0x00000000


	//----- nvinfo : EIATTR_MIN_STACK_SIZE
	.align		4
.L_19:
        /*0078*/ 	.byte	0x04, 0x12
        /*007a*/ 	.short	(.L_21 - .L_20)
	.align		4
.L_20:
        /*007c*/ 	.word	index@(_Z11mykernel_v4PfPKfii)
        /*0080*/ 	.word	0x00000000


	//----- nvinfo : EIATTR_MIN_STACK_SIZE
	.align		4
.L_21:
        /*0084*/ 	.byte	0x04, 0x12
        /*0086*/ 	.short	(.L_23 - .L_22)
	.align		4
.L_22:
        /*0088*/ 	.word	index@(_Z10myppkernelPKfPfii)
        /*008c*/ 	.word	0x00000000


	//----- nvinfo : EIATTR_MIN_STACK_SIZE
	.align		4
.L_23:
        /*0090*/ 	.byte	0x04, 0x12
        /*0092*/ 	.short	(.L_25 - .L_24)
	.align		4
.L_24:
        /*0094*/ 	.word	index@(_Z11mykernel_v3PfPKfii)
        /*0098*/ 	.word	0x00000000


	//----- nvinfo : EIATTR_MIN_STACK_SIZE
	.align		4
.L_25:
        /*009c*/ 	.byte	0x04, 0x12
        /*009e*/ 	.short	(.L_27 - .L_26)
	.align		4
.L_26:
        /*00a0*/ 	.word	index@(_Z11mykernel_v2PfPKfi)
        /*00a4*/ 	.word	0x00000000


	//----- nvinfo : EIATTR_MIN_STACK_SIZE
	.align		4
.L_27:
        /*00a8*/ 	.byte	0x04, 0x12
        /*00aa*/ 	.short	(.L_29 - .L_28)
	.align		4
.L_28:
        /*00ac*/ 	.word	index@(_Z8mykernelPfPKfi)
        /*00b0*/ 	.word	0x00000000
.L_29:


//--------------------- .nv.compat                --------------------------
	.section	.nv.compat,"",@"SHT_CUDA_COMPAT_INFO"
	.align	4
        /*0000*/ 	.byte	0x02, 0x09, 0x00, 0x00, 0x02, 0x02, 0x01, 0x00, 0x02, 0x05, 0x05, 0x00, 0x03, 0x07, 0x01, 0x01
        /*0010*/ 	.byte	0x02, 0x03, 0x00, 0x00, 0x02, 0x06, 0x01, 0x00, 0x04, 0x0b, 0x08, 0x00, 0x09, 0x00, 0x00, 0x00
        /*0020*/ 	.byte	0x00, 0x00, 0x00, 0x00


//--------------------- .nv.info._Z11mykernel_v4PfPKfii --------------------------
	.section	.nv.info._Z11mykernel_v4PfPKfii,"",@"SHT_CUDA_INFO"
	.sectionflags	@""
	.align	4


	//----- nvinfo : EIATTR_CUDA_API_VERSION
	.align		4
        /*0000*/ 	.byte	0x04, 0x37
        /*0002*/ 	.short	(.L_31 - .L_30)
.L_30:
        /*0004*/ 	.word	0x00000082


	//----- nvinfo : EIATTR_KPARAM_INFO
	.align		4
.L_31:
        /*0008*/ 	.byte	0x04, 0x17
        /*000a*/ 	.short	(.L_33 - .L_32)
.L_32:
        /*000c*/ 	.word	0x00000000
        /*0010*/ 	.short	0x0003
        /*0012*/ 	.short	0x0014
        /*0014*/ 	.byte	0x00, 0xf0, 0x11, 0x00


	//----- nvinfo : EIATTR_KPARAM_INFO
	.align		4
.L_33:
        /*0018*/ 	.byte	0x04, 0x17
        /*001a*/ 	.short	(.L_35 - .L_34)
.L_34:
        /*001c*/ 	.word	0x00000000
        /*0020*/ 	.short	0x0002
        /*0022*/ 	.short	0x0010
        /*0024*/ 	.byte	0x00, 0xf0, 0x11, 0x00


	//----- nvinfo : EIATTR_KPARAM_INFO
	.align		4
.L_35:
        /*0028*/ 	.byte	0x04, 0x17
        /*002a*/ 	.short	(.L_37 - .L_36)
.L_36:
        /*002c*/ 	.word	0x00000000
        /*0030*/ 	.short	0x0001
        /*0032*/ 	.short	0x0008
        /*0034*/ 	.byte	0x00, 0xf5, 0x21, 0x00


	//----- nvinfo : EIATTR_KPARAM_INFO
	.align		4
.L_37:
        /*0038*/ 	.byte	0x04, 0x17
        /*003a*/ 	.short	(.L_39 - .L_38)
.L_38:
        /*003c*/ 	.word	0x00000000
        /*0040*/ 	.short	0x0000
        /*0042*/ 	.short	0x0000
        /*0044*/ 	.byte	0x00, 0xf5, 0x21, 0x00


	//----- nvinfo : EIATTR_SPARSE_MMA_MASK
	.align		4
.L_39:
        /*0048*/ 	.byte	0x03, 0x50
        /*004a*/ 	.short	0x0000


	//----- nvinfo : EIATTR_MAXREG_COUNT
	.align		4
        /*004c*/ 	.byte	0x03, 0x1b
        /*004e*/ 	.short	0x00ff


	//----- nvinfo : EIATTR_NUM_BARRIERS
	.align		4
        /*0050*/ 	.byte	0x02, 0x4c
        /*0052*/ 	.byte	0x01
	.zero		1


	//----- nvinfo : EIATTR_MERCURY_ISA_VERSION
	.align		4
        /*0054*/ 	.byte	0x03, 0x5f
        /*0056*/ 	.short	0x0101


	//----- nvinfo : EIATTR_VRC_CTA_INIT_COUNT
	.align		4
        /*0058*/ 	.byte	0x02, 0x4a
	.zero		1
	.zero		1


	//----- nvinfo : EIATTR_EXIT_INSTR_OFFSETS
	.align		4
        /*005c*/ 	.byte	0x04, 0x1c
        /*005e*/ 	.short	(.L_41 - .L_40)


	//   ....[0]....
.L_40:
        /*0060*/ 	.word	0x00003de0


	//   ....[1]....
        /*0064*/ 	.word	0x00003e00


	//----- nvinfo : EIATTR_CBANK_PARAM_SIZE
	.align		4
.L_41:
        /*0068*/ 	.byte	0x03, 0x19
        /*006a*/ 	.short	0x0018


	//----- nvinfo : EIATTR_PARAM_CBANK
	.align		4
        /*006c*/ 	.byte	0x04, 0x0a
        /*006e*/ 	.short	(.L_43 - .L_42)
	.align		4
.L_42:
        /*0070*/ 	.word	index@(.nv.constant0._Z11mykernel_v4PfPKfii)
        /*0074*/ 	.short	0x0380
        /*0076*/ 	.short	0x0018


	//----- nvinfo : EIATTR_SW_WAR
	.align		4
.L_43:
        /*0078*/ 	.byte	0x04, 0x36
        /*007a*/ 	.short	(.L_45 - .L_44)
.L_44:
        /*007c*/ 	.word	0x00000008
.L_45:


//--------------------- .nv.info._Z10myppkernelPKfPfii --------------------------
	.section	.nv.info._Z10myppkernelPKfPfii,"",@"SHT_CUDA_INFO"
	.sectionflags	@""
	.align	4


	//----- nvinfo : EIATTR_CUDA_API_VERSION
	.align		4
        /*0000*/ 	.byte	0x04, 0x37
        /*0002*/ 	.short	(.L_47 - .L_46)
.L_46:
        /*0004*/ 	.word	0x00000082


	//----- nvinfo : EIATTR_KPARAM_INFO
	.align		4
.L_47:
        /*0008*/ 	.byte	0x04, 0x17
        /*000a*/ 	.short	(.L_49 - .L_48)
.L_48:
        /*000c*/ 	.word	0x00000000
        /*0010*/ 	.short	0x0003
        /*0012*/ 	.short	0x0014
        /*0014*/ 	.byte	0x00, 0xf0, 0x11, 0x00


	//----- nvinfo : EIATTR_KPARAM_INFO
	.align		4
.L_49:
        /*0018*/ 	.byte	0x04, 0x17
        /*001a*/ 	.short	(.L_51 - .L_50)
.L_50:
        /*001c*/ 	.word	0x00000000
        /*0020*/ 	.short	0x0002
        /*0022*/ 	.short	0x0010
        /*0024*/ 	.byte	0x00, 0xf0, 0x11, 0x00


	//----- nvinfo : EIATTR_KPARAM_INFO
	.align		4
.L_51:
        /*0028*/ 	.byte	0x04, 0x17
        /*002a*/ 	.short	(.L_53 - .L_52)
.L_52:
        /*002c*/ 	.word	0x00000000
        /*0030*/ 	.short	0x0001
        /*0032*/ 	.short	0x0008
        /*0034*/ 	.byte	0x00, 0xf5, 0x21, 0x00


	//----- nvinfo : EIATTR_KPARAM_INFO
	.align		4
.L_53:
        /*0038*/ 	.byte	0x04, 0x17
        /*003a*/ 	.short	(.L_55 - .L_54)
.L_54:
        /*003c*/ 	.word	0x00000000
        /*0040*/ 	.short	0x0000
        /*0042*/ 	.short	0x0000
        /*0044*/ 	.byte	0x00, 0xf5, 0x21, 0x00


	//----- nvinfo : EIATTR_SPARSE_MMA_MASK
	.align		4
.L_55:
        /*0048*/ 	.byte	0x03, 0x50
        /*004a*/ 	.short	0x0000


	//----- nvinfo : EIATTR_MAXREG_COUNT
	.align		4
        /*004c*/ 	.byte	0x03, 0x1b
        /*004e*/ 	.short	0x00ff


	//----- nvinfo : EIATTR_MERCURY_ISA_VERSION
	.align		4
        /*0050*/ 	.byte	0x03, 0x5f
        /*0052*/ 	.short	0x0101


	//----- nvinfo : EIATTR_VRC_CTA_INIT_COUNT
	.align		4
        /*0054*/ 	.byte	0x02, 0x4a
	.zero		1
	.zero		1


	//----- nvinfo : EIATTR_EXIT_INSTR_OFFSETS
	.align		4
        /*0058*/ 	.byte	0x04, 0x1c
        /*005a*/ 	.short	(.L_57 - .L_56)


	//   ....[0]....
.L_56:
        /*005c*/ 	.word	0x00000040


	//   ....[1]....
        /*0060*/ 	.word	0x00000820


	//   ....[2]....
        /*0064*/ 	.word	0x00000c00


	//   ....[3]....
        /*0068*/ 	.word	0x00000e90


	//   ....[4]....
        /*006c*/ 	.word	0x00000f90


	//----- nvinfo : EIATTR_CRS_STACK_SIZE
	.align		4
.L_57:
        /*0070*/ 	.byte	0x04, 0x1e
        /*0072*/ 	.short	(.L_59 - .L_58)
.L_58:
        /*0074*/ 	.word	0x00000000


	//----- nvinfo : EIATTR_CBANK_PARAM_SIZE
	.align		4
.L_59:
        /*0078*/ 	.byte	0x03, 0x19
        /*007a*/ 	.short	0x0018


	//----- nvinfo : EIATTR_PARAM_CBANK
	.align		4
        /*007c*/ 	.byte	0x04, 0x0a
        /*007e*/ 	.short	(.L_61 - .L_60)
	.align		4
.L_60:
        /*0080*/ 	.word	index@(.nv.constant0._Z10myppkernelPKfPfii)
        /*0084*/ 	.short	0x0380
        /*0086*/ 	.short	0x0018


	//----- nvinfo : EIATTR_SW_WAR
	.align		4
.L_61:
        /*0088*/ 	.byte	0x04, 0x36
        /*008a*/ 	.short	(.L_63 - .L_62)
.L_62:
        /*008c*/ 	.word	0x00000008
.L_63:


//--------------------- .nv.info._Z11mykernel_v3PfPKfii --------------------------
	.section	.nv.info._Z11mykernel_v3PfPKfii,"",@"SHT_CUDA_INFO"
	.sectionflags	@""
	.align	4


	//----- nvinfo : EIATTR_CUDA_API_VERSION
	.align		4
        /*0000*/ 	.byte	0x04, 0x37
        /*0002*/ 	.short	(.L_65 - .L_64)
.L_64:
        /*0004*/ 	.word	0x00000082


	//----- nvinfo : EIATTR_KPARAM_INFO
	.align		4
.L_65:
        /*0008*/ 	.byte	0x04, 0x17
        /*000a*/ 	.short	(.L_67 - .L_66)
.L_66:
        /*000c*/ 	.word	0x00000000
        /*0010*/ 	.short	0x0003
        /*0012*/ 	.short	0x0014
        /*0014*/ 	.byte	0x00, 0xf0, 0x11, 0x00


	//----- nvinfo : EIATTR_KPARAM_INFO
	.align		4
.L_67:
        /*0018*/ 	.byte	0x04, 0x17
        /*001a*/ 	.short	(.L_69 - .L_68)
.L_68:
        /*001c*/ 	.word	0x00000000
        /*0020*/ 	.short	0x0002
        /*0022*/ 	.short	0x0010
        /*0024*/ 	.byte	0x00, 0xf0, 0x11, 0x00


	//----- nvinfo : EIATTR_KPARAM_INFO
	.align		4
.L_69:
        /*0028*/ 	.byte	0x04, 0x17
        /*002a*/ 	.short	(.L_71 - .L_70)
.L_70:
        /*002c*/ 	.word	0x00000000
        /*0030*/ 	.short	0x0001
        /*0032*/ 	.short	0x0008
        /*0034*/ 	.byte	0x00, 0xf5, 0x21, 0x00


	//----- nvinfo : EIATTR_KPARAM_INFO
	.align		4
.L_71:
        /*0038*/ 	.byte	0x04, 0x17
        /*003a*/ 	.short	(.L_73 - .L_72)
.L_72:
        /*003c*/ 	.word	0x00000000
        /*0040*/ 	.short	0x0000
        /*0042*/ 	.short	0x0000
        /*0044*/ 	.byte	0x00, 0xf5, 0x21, 0x00


	//----- nvinfo : EIATTR_SPARSE_MMA_MASK
	.align		4
.L_73:
        /*0048*/ 	.byte	0x03, 0x50
        /*004a*/ 	.short	0x0000


	//----- nvinfo : EIATTR_MAXREG_COUNT
	.align		4
        /*004c*/ 	.byte	0x03, 0x1b
        /*004e*/ 	.short	0x00ff


	//----- nvinfo : EIATTR_MERCURY_ISA_VERSION
	.align		4
        /*0050*/ 	.byte	0x03, 0x5f
        /*0052*/ 	.short	0x0101


	//----- nvinfo : EIATTR_VRC_CTA_INIT_COUNT
	.align		4
        /*0054*/ 	.byte	0x02, 0x4a
	.zero		1
	.zero		1


	//----- nvinfo : EIATTR_EXIT_INSTR_OFFSETS
	.align		4
        /*0058*/ 	.byte	0x04, 0x1c
        /*005a*/ 	.short	(.L_75 - .L_74)


	//   ....[0]....
.L_74:
        /*005c*/ 	.word	0x00002210


	//   ....[1]....
        /*0060*/ 	.word	0x00002230


	//----- nvinfo : EIATTR_CBANK_PARAM_SIZE
	.align		4
.L_75:
        /*0064*/ 	.byte	0x03, 0x19
        /*0066*/ 	.short	0x0018


	//----- nvinfo : EIATTR_PARAM_CBANK
	.align		4
        /*0068*/ 	.byte	0x04, 0x0a
        /*006a*/ 	.short	(.L_77 - .L_76)
	.align		4
.L_76:
        /*006c*/ 	.word	index@(.nv.constant0._Z11mykernel_v3PfPKfii)
        /*0070*/ 	.short	0x0380
        /*0072*/ 	.short	0x0018


	//----- nvinfo : EIATTR_SW_WAR
	.align		4
.L_77:
        /*0074*/ 	.byte	0x04, 0x36
        /*0076*/ 	.short	(.L_79 - .L_78)
.L_78:
        /*0078*/ 	.word	0x00000008
.L_79:


//--------------------- .nv.info._Z11mykernel_v2PfPKfi --------------------------
	.section	.nv.info._Z11mykernel_v2PfPKfi,"",@"SHT_CUDA_INFO"
	.sectionflags	@""
	.align	4


	//----- nvinfo : EIATTR_CUDA_API_VERSION
	.align		4
        /*0000*/ 	.byte	0x04, 0x37
        /*0002*/ 	.short	(.L_81 - .L_80)
.L_80:
        /*0004*/ 	.word	0x00000082


	//----- nvinfo : EIATTR_KPARAM_INFO
	.align		4
.L_81:
        /*0008*/ 	.byte	0x04, 0x17
        /*000a*/ 	.short	(.L_83 - .L_82)
.L_82:
        /*000c*/ 	.word	0x00000000
        /*0010*/ 	.short	0x0002
        /*0012*/ 	.short	0x0010
        /*0014*/ 	.byte	0x00, 0xf0, 0x11, 0x00


	//----- nvinfo : EIATTR_KPARAM_INFO
	.align		4
.L_83:
        /*0018*/ 	.byte	0x04, 0x17
        /*001a*/ 	.short	(.L_85 - .L_84)
.L_84:
        /*001c*/ 	.word	0x00000000
        /*0020*/ 	.short	0x0001
        /*0022*/ 	.short	0x0008
        /*0024*/ 	.byte	0x00, 0xf5, 0x21, 0x00


	//----- nvinfo : EIATTR_KPARAM_INFO
	.align		4
.L_85:
        /*0028*/ 	.byte	0x04, 0x17
        /*002a*/ 	.short	(.L_87 - .L_86)
.L_86:
        /*002c*/ 	.word	0x00000000
        /*0030*/ 	.short	0x0000
        /*0032*/ 	.short	0x0000
        /*0034*/ 	.byte	0x00, 0xf5, 0x21, 0x00


	//----- nvinfo : EIATTR_SPARSE_MMA_MASK
	.align		4
.L_87:
        /*0038*/ 	.byte	0x03, 0x50
        /*003a*/ 	.short	0x0000


	//----- nvinfo : EIATTR_MAXREG_COUNT
	.align		4
        /*003c*/ 	.byte	0x03, 0x1b
        /*003e*/ 	.short	0x00ff


	//----- nvinfo : EIATTR_MERCURY_ISA_VERSION
	.align		4
        /*0040*/ 	.byte	0x03, 0x5f
        /*0042*/ 	.short	0x0101


	//----- nvinfo : EIATTR_VRC_CTA_INIT_COUNT
	.align		4
        /*0044*/ 	.byte	0x02, 0x4a
	.zero		1
	.zero		1


	//----- nvinfo : EIATTR_EXIT_INSTR_OFFSETS
	.align		4
        /*0048*/ 	.byte	0x04, 0x1c
        /*004a*/ 	.short	(.L_89 - .L_88)


	//   ....[0]....
.L_88:
        /*004c*/ 	.word	0x000000c0


	//   ....[1]....
        /*0050*/ 	.word	0x00000ae0


	//----- nvinfo : EIATTR_CBANK_PARAM_SIZE
	.align		4
.L_89:
        /*0054*/ 	.byte	0x03, 0x19
        /*0056*/ 	.short	0x0014


	//----- nvinfo : EIATTR_PARAM_CBANK
	.align		4
        /*0058*/ 	.byte	0x04, 0x0a
        /*005a*/ 	.short	(.L_91 - .L_90)
	.align		4
.L_90:
        /*005c*/ 	.word	index@(.nv.constant0._Z11mykernel_v2PfPKfi)
        /*0060*/ 	.short	0x0380
        /*0062*/ 	.short	0x0014


	//----- nvinfo : EIATTR_SW_WAR
	.align		4
.L_91:
        /*0064*/ 	.byte	0x04, 0x36
        /*0066*/ 	.short	(.L_93 - .L_92)
.L_92:
        /*0068*/ 	.word	0x00000008
.L_93:


//--------------------- .nv.info._Z8mykernelPfPKfi --------------------------
	.section	.nv.info._Z8mykernelPfPKfi,"",@"SHT_CUDA_INFO"
	.sectionflags	@""
	.align	4


	//----- nvinfo : EIATTR_CUDA_API_VERSION
	.align		4
        /*0000*/ 	.byte	0x04, 0x37
        /*0002*/ 	.short	(.L_95 - .L_94)
.L_94:
        /*0004*/ 	.word	0x00000082


	//----- nvinfo : EIATTR_KPARAM_INFO
	.align		4
.L_95:
        /*0008*/ 	.byte	0x04, 0x17
        /*000a*/ 	.short	(.L_97 - .L_96)
.L_96:
        /*000c*/ 	.word	0x00000000
        /*0010*/ 	.short	0x0002
        /*0012*/ 	.short	0x0010
        /*0014*/ 	.byte	0x00, 0xf0, 0x11, 0x00


	//----- nvinfo : EIATTR_KPARAM_INFO
	.align		4
.L_97:
        /*0018*/ 	.byte	0x04, 0x17
        /*001a*/ 	.short	(.L_99 - .L_98)
.L_98:
        /*001c*/ 	.word	0x00000000
        /*0020*/ 	.short	0x0001
        /*0022*/ 	.short	0x0008
        /*0024*/ 	.byte	0x00, 0xf5, 0x21, 0x00


	//----- nvinfo : EIATTR_KPARAM_INFO
	.align		4
.L_99:
        /*0028*/ 	.byte	0x04, 0x17
        /*002a*/ 	.short	(.L_101 - .L_100)
.L_100:
        /*002c*/ 	.word	0x00000000
        /*0030*/ 	.short	0x0000
        /*0032*/ 	.short	0x0000
        /*0034*/ 	.byte	0x00, 0xf5, 0x21, 0x00


	//----- nvinfo : EIATTR_SPARSE_MMA_MASK
	.align		4
.L_101:
        /*0038*/ 	.byte	0x03, 0x50
        /*003a*/ 	.short	0x0000


	//----- nvinfo : EIATTR_MAXREG_COUNT
	.align		4
        /*003c*/ 	.byte	0x03, 0x1b
        /*003e*/ 	.short	0x00ff


	//----- nvinfo : EIATTR_MERCURY_ISA_VERSION
	.align		4
        /*0040*/ 	.byte	0x03, 0x5f
        /*0042*/ 	.short	0x0101


	//----- nvinfo : EIATTR_VRC_CTA_INIT_COUNT
	.align		4
        /*0044*/ 	.byte	0x02, 0x4a
	.zero		1
	.zero		1


	//----- nvinfo : EIATTR_EXIT_INSTR_OFFSETS
	.align		4
        /*0048*/ 	.byte	0x04, 0x1c
        /*004a*/ 	.short	(.L_103 - .L_102)


	//   ....[0]....
.L_102:
        /*004c*/ 	.word	0x000000d0


	//   ....[1]....
        /*0050*/ 	.word	0x00000980


	//----- nvinfo : EIATTR_CBANK_PARAM_SIZE
	.align		4
.L_103:
        /*0054*/ 	.byte	0x03, 0x19
        /*0056*/ 	.short	0x0014


	//----- nvinfo : EIATTR_PARAM_CBANK
	.align		4
        /*0058*/ 	.byte	0x04, 0x0a
        /*005a*/ 	.short	(.L_105 - .L_104)
	.align		4
.L_104:
        /*005c*/ 	.word	index@(.nv.constant0._Z8mykernelPfPKfi)
        /*0060*/ 	.short	0x0380
        /*0062*/ 	.short	0x0014


	//----- nvinfo : EIATTR_SW_WAR
	.align		4
.L_105:
        /*0064*/ 	.byte	0x04, 0x36
        /*0066*/ 	.short	(.L_107 - .L_106)
.L_106:
        /*0068*/ 	.word	0x00000008
.L_107:


//--------------------- .nv.callgraph             --------------------------
	.section	.nv.callgraph,"",@"SHT_CUDA_CALLGRAPH"
	.align	4
	.sectionentsize	8
	.align		4
        /*0000*/ 	.word	0x00000000
	.align		4
        /*0004*/ 	.word	0xffffffff
	.align		4
        /*0008*/ 	.word	0x00000000
	.align		4
        /*000c*/ 	.word	0xfffffffe
	.align		4
        /*0010*/ 	.word	0x00000000
	.align		4
        /*0014*/ 	.word	0xfffffffd
	.align		4
        /*0018*/ 	.word	0x00000000
	.align		4
        /*001c*/ 	.word	0xfffffffc


//--------------------- .text._Z11mykernel_v4PfPKfii --------------------------
	.section	.text._Z11mykernel_v4PfPKfii,"ax",@progbits
	.align	128
        .global         _Z11mykernel_v4PfPKfii
        .type           _Z11mykernel_v4PfPKfii,@function
        .size           _Z11mykernel_v4PfPKfii,(.L_x_23 - _Z11mykernel_v4PfPKfii)
        .other          _Z11mykernel_v4PfPKfii,@"STO_CUDA_ENTRY STV_DEFAULT"
_Z11mykernel_v4PfPKfii:
.text._Z11mykernel_v4PfPKfii:
[----:B------:R-:W-:Y:S01]  /*0000*/  LDC R1, c[0x0][0x37c] ;  /* 0x0000df00ff017b82 */ /* 0x000fe20000000800 */
[----:B------:R-:W0:Y:S07]  /*0010*/  S2R R0, SR_TID.X ;  /* 0x0000000000007919 */ /* 0x000e2e0000002100 */
[----:B------:R-:W1:Y:S01]  /*0020*/  LDC R2, c[0x0][0x390] ;  /* 0x0000e400ff027b82 */ /* 0x000e620000000800 */
[----:B------:R-:W2:Y:S01]  /*0030*/  LDCU.64 UR8, c[0x0][0x358] ;  /* 0x00006b00ff0877ac */ /* 0x000ea20008000a00 */
[----:B------:R-:W-:Y:S01]  /*0040*/  IMAD.MOV.U32 R74, RZ, RZ, 0x7f800000 ;  /* 0x7f800000ff4a7424 */ /* 0x000fe200078e00ff */
[----:B------:R-:W3:Y:S01]  /*0050*/  S2R R3, SR_TID.Y ;  /* 0x0000000000037919 */ /* 0x000ee20000002200 */
[----:B------:R-:W-:-:S02]  /*0060*/  IMAD.MOV.U32 R73, RZ, RZ, 0x7f800000 ;  /* 0x7f800000ff497424 */ /* 0x000fc400078e00ff */
[----:B------:R-:W-:Y:S01]  /*0070*/  IMAD.MOV.U32 R72, RZ, RZ, 0x7f800000 ;  /* 0x7f800000ff487424 */ /* 0x000fe200078e00ff */
[----:B------:R-:W0:Y:S01]  /*0080*/  S2R R75, SR_CTAID.X ;  /* 0x00000000004b7919 */ /* 0x000e220000002500 */
[----:B------:R-:W-:Y:S02]  /*0090*/  IMAD.MOV.U32 R71, RZ, RZ, 0x7f800000 ;  /* 0x7f800000ff477424 */ /* 0x000fe400078e00ff */
[----:B------:R-:W-:Y:S01]  /*00a0*/  IMAD.MOV.U32 R70, RZ, RZ, 0x7f800000 ;  /* 0x7f800000ff467424 */ /* 0x000fe200078e00ff */
[----:B------:R-:W3:Y:S01]  /*00b0*/  S2R R8, SR_CTAID.Y ;  /* 0x0000000000087919 */ /* 0x000ee20000002600 */
[----:B------:R-:W-:Y:S02]  /*00c0*/  IMAD.MOV.U32 R69, RZ, RZ, 0x7f800000 ;  /* 0x7f800000ff457424 */ /* 0x000fe400078e00ff */
[----:B------:R-:W-:Y:S02]  /*00d0*/  IMAD.MOV.U32 R66, RZ, RZ, 0x7f800000 ;  /* 0x7f800000ff427424 */ /* 0x000fe400078e00ff */
[----:B------:R-:W-:-:S02]  /*00e0*/  IMAD.MOV.U32 R65, RZ, RZ, 0x7f800000 ;  /* 0x7f800000ff417424 */ /* 0x000fc400078e00ff */
[----:B------:R-:W-:Y:S02]  /*00f0*/  IMAD.MOV.U32 R64, RZ, RZ, 0x7f800000 ;  /* 0x7f800000ff407424 */ /* 0x000fe400078e00ff */
[----:B------:R-:W-:Y:S02]  /*0100*/  IMAD.MOV.U32 R63, RZ, RZ, 0x7f800000 ;  /* 0x7f800000ff3f7424 */ /* 0x000fe400078e00ff */
[----:B------:R-:W-:Y:S01]  /*0110*/  IMAD.MOV.U32 R62, RZ, RZ, 0x7f800000 ;  /* 0x7f800000ff3e7424 */ /* 0x000fe200078e00ff */
[----:B-1----:R-:W-:Y:S01]  /*0120*/  ISETP.GE.AND P1, PT, R2, 0x1, PT ;  /* 0x000000010200780c */ /* 0x002fe20003f26270 */
[----:B------:R-:W-:Y:S02]  /*0130*/  IMAD.MOV.U32 R61, RZ, RZ, 0x7f800000 ;  /* 0x7f800000ff3d7424 */ /* 0x000fe400078e00ff */
[----:B------:R-:W-:Y:S02]  /*0140*/  IMAD.MOV.U32 R60, RZ, RZ, 0x7f800000 ;  /* 0x7f800000ff3c7424 */ /* 0x000fe400078e00ff */
[----:B------:R-:W-:-:S02]  /*0150*/  IMAD.MOV.U32 R59, RZ, RZ, 0x7f800000 ;  /* 0x7f800000ff3b7424 */ /* 0x000fc400078e00ff */
[----:B------:R-:W-:Y:S02]  /*0160*/  IMAD.MOV.U32 R58, RZ, RZ, 0x7f800000 ;  /* 0x7f800000ff3a7424 */ /* 0x000fe400078e00ff */
[----:B------:R-:W-:Y:S02]  /*0170*/  IMAD.MOV.U32 R57, RZ, RZ, 0x7f800000 ;  /* 0x7f800000ff397424 */ /* 0x000fe400078e00ff */
[----:B------:R-:W-:Y:S02]  /*0180*/  IMAD.MOV.U32 R56, RZ, RZ, 0x7f800000 ;  /* 0x7f800000ff387424 */ /* 0x000fe400078e00ff */
[----:B------:R-:W-:Y:S02]  /*0190*/  IMAD.MOV.U32 R55, RZ, RZ, 0x7f800000 ;  /* 0x7f800000ff377424 */ /* 0x000fe400078e00ff */
[----:B0-----:R-:W-:Y:S02]  /*01a0*/  IMAD R5, R75, 0x40, R0 ;  /* 0x000000404b057824 */ /* 0x001fe400078e0200 */
[----:B------:R-:W-:-:S02]  /*01b0*/  IMAD.MOV.U32 R54, RZ, RZ, 0x7f800000 ;  /* 0x7f800000ff367424 */ /* 0x000fc400078e00ff */
[----:B---3--:R-:W-:Y:S02]  /*01c0*/  IMAD R4, R8, 0x40, R3 ;  /* 0x0000004008047824 */ /* 0x008fe400078e0203 */
[----:B------:R-:W-:Y:S02]  /*01d0*/  IMAD.MOV.U32 R53, RZ, RZ, 0x7f800000 ;  /* 0x7f800000ff357424 */ /* 0x000fe400078e00ff */
[----:B------:R-:W-:Y:S01]  /*01e0*/  IMAD.MOV.U32 R52, RZ, RZ, 0x7f800000 ;  /* 0x7f800000ff347424 */ /* 0x000fe200078e00ff */
[----:B------:R-:W-:Y:S01]  /*01f0*/  VIMNMX R7, PT, PT, R5, R4, !PT ;  /* 0x0000000405077248 */ /* 0x000fe20007fe0100 */
[----:B------:R-:W-:Y:S02]  /*0200*/  IMAD.MOV.U32 R51, RZ, RZ, 0x7f800000 ;  /* 0x7f800000ff337424 */ /* 0x000fe400078e00ff */
[----:B------:R-:W-:Y:S01]  /*0210*/  IMAD.MOV.U32 R50, RZ, RZ, 0x7f800000 ;  /* 0x7f800000ff327424 */ /* 0x000fe200078e00ff */
[----:B------:R-:W-:Y:S01]  /*0220*/  ISETP.GE.AND P0, PT, R7, R2, PT ;  /* 0x000000020700720c */ /* 0x000fe20003f06270 */
[----:B------:R-:W-:-:S02]  /*0230*/  IMAD.MOV.U32 R49, RZ, RZ, 0x7f800000 ;  /* 0x7f800000ff317424 */ /* 0x000fc400078e00ff */
[----:B------:R-:W-:Y:S02]  /*0240*/  IMAD.MOV.U32 R48, RZ, RZ, 0x7f800000 ;  /* 0x7f800000ff307424 */ /* 0x000fe400078e00ff */
[----:B------:R-:W-:Y:S02]  /*0250*/  IMAD.MOV.U32 R45, RZ, RZ, 0x7f800000 ;  /* 0x7f800000ff2d7424 */ /* 0x000fe400078e00ff */
[----:B------:R-:W-:Y:S02]  /*0260*/  IMAD.MOV.U32 R44, RZ, RZ, 0x7f800000 ;  /* 0x7f800000ff2c7424 */ /* 0x000fe400078e00ff */
[----:B------:R-:W-:Y:S02]  /*0270*/  IMAD.MOV.U32 R43, RZ, RZ, 0x7f800000 ;  /* 0x7f800000ff2b7424 */ /* 0x000fe400078e00ff */
[----:B------:R-:W-:Y:S02]  /*0280*/  IMAD.MOV.U32 R42, RZ, RZ, 0x7f800000 ;  /* 0x7f800000ff2a7424 */ /* 0x000fe400078e00ff */
[----:B------:R-:W0:Y:S01]  /*0290*/  @!P0 LDC.64 R46, c[0x0][0x380] ;  /* 0x0000e000ff2e8b82 */ /* 0x000e220000000a00 */
[----:B------:R-:W-:-:S02]  /*02a0*/  IMAD.MOV.U32 R41, RZ, RZ, 0x7f800000 ;  /* 0x7f800000ff297424 */ /* 0x000fc400078e00ff */
[----:B------:R-:W-:Y:S02]  /*02b0*/  IMAD.MOV.U32 R40, RZ, RZ, 0x7f800000 ;  /* 0x7f800000ff287424 */ /* 0x000fe400078e00ff */
[----:B------:R-:W-:Y:S02]  /*02c0*/  IMAD.MOV.U32 R39, RZ, RZ, 0x7f800000 ;  /* 0x7f800000ff277424 */ /* 0x000fe400078e00ff */
[----:B------:R-:W-:Y:S02]  /*02d0*/  IMAD.MOV.U32 R38, RZ, RZ, 0x7f800000 ;  /* 0x7f800000ff267424 */ /* 0x000fe400078e00ff */
[----:B------:R-:W-:Y:S02]  /*02e0*/  IMAD.MOV.U32 R37, RZ, RZ, 0x7f800000 ;  /* 0x7f800000ff257424 */ /* 0x000fe400078e00ff */
[----:B------:R-:W-:Y:S02]  /*02f0*/  IMAD.MOV.U32 R36, RZ, RZ, 0x7f800000 ;  /* 0x7f800000ff247424 */ /* 0x000fe400078e00ff */
        /* <DEDUP_REMOVED lines=28> */
[----:B------:R-:W-:Y:S01]  /*04c0*/  IMAD.MOV.U32 R86, RZ, RZ, 0x7f800000 ;  /* 0x7f800000ff567424 */ /* 0x000fe200078e00ff */
[----:B0-2---:R-:W-:Y:S06]  /*04d0*/  @!P1 BRA `(.L_x_0) ;  /* 0x0000002800149947 */ /* 0x005fec0003800000 */
[----:B------:R-:W0:Y:S01]  /*04e0*/  LDC R9, c[0x0][0x394] ;  /* 0x0000e500ff097b82 */ /* 0x000e220000000800 */
[--C-:B------:R-:W-:Y:S01]  /*04f0*/  IMAD R6, R75, 0x40, R0.reuse ;  /* 0x000000404b067824 */ /* 0x100fe200078e0200 */
[----:B------:R-:W1:Y:S01]  /*0500*/  LDCU.64 UR10, c[0x0][0x388] ;  /* 0x00007100ff0a77ac */ /* 0x000e620008000a00 */
[C---:B------:R-:W-:Y:S02]  /*0510*/  IMAD R10, R3.reuse, 0x8, R0 ;  /* 0x00000008030a7824 */ /* 0x040fe400078e0200 */
[----:B------:R-:W-:Y:S01]  /*0520*/  IMAD R6, R3, 0x8, R6 ;  /* 0x0000000803067824 */ /* 0x000fe200078e0206 */
[----:B------:R-:W-:Y:S01]  /*0530*/  UMOV UR4, URZ ;  /* 0x000000ff00047c82 */ /* 0x000fe20008000000 */
[----:B------:R-:W-:Y:S02]  /*0540*/  IMAD.MOV.U32 R74, RZ, RZ, 0x7f800000 ;  /* 0x7f800000ff4a7424 */ /* 0x000fe400078e00ff */
[--C-:B------:R-:W-:Y:S02]  /*0550*/  IMAD R12, R75, 0x40, R10.reuse ;  /* 0x000000404b0c7824 */ /* 0x100fe400078e020a */
[----:B------:R-:W-:-:S02]  /*0560*/  IMAD R8, R8, 0x40, R10 ;  /* 0x0000004008087824 */ /* 0x000fc400078e020a */
[----:B0-----:R-:W-:Y:S02]  /*0570*/  IMAD.IADD R14, R6, 0x1, R9 ;  /* 0x00000001060e7824 */ /* 0x001fe400078e0209 */
[C-C-:B------:R-:W-:Y:S02]  /*0580*/  IMAD R16, R9.reuse, 0x2, R6.reuse ;  /* 0x0000000209107824 */ /* 0x140fe400078e0206 */
[----:B-1----:R-:W-:-:S07]  /*0590*/  IMAD R18, R9, 0x3, R6 ;  /* 0x0000000309127824 */ /* 0x002fce00078e0206 */
.L_x_1:
[----:B------:R-:W-:-:S05]  /*05a0*/  IMAD R87, R9, R9, RZ ;  /* 0x0000000909577224 */ /* 0x000fca00078e02ff */
[C---:B------:R-:W-:Y:S02]  /*05b0*/  IADD3 R6, P2, PT, R87.reuse, R14, RZ ;  /* 0x0000000e57067210 */ /* 0x040fe40007f5e0ff */
[----:B------:R-:W-:Y:S02]  /*05c0*/  IADD3 R75, P1, PT, R87, R12, RZ ;  /* 0x0000000c574b7210 */ /* 0x000fe40007f3e0ff */
[----:B------:R-:W-:Y:S02]  /*05d0*/  LEA.HI.X.SX32 R7, R14, RZ, 0x1, P2 ;  /* 0x000000ff0e077211 */ /* 0x000fe400010f0eff */
[----:B------:R-:W-:Y:S02]  /*05e0*/  LEA R92, P2, R6, UR10, 0x2 ;  /* 0x0000000a065c7c11 */ /* 0x000fe4000f8410ff */
[----:B------:R-:W-:Y:S02]  /*05f0*/  LEA.HI.X.SX32 R76, R12, RZ, 0x1, P1 ;  /* 0x000000ff0c4c7211 */ /* 0x000fe400008f0eff */
[----:B------:R-:W-:-:S02]  /*0600*/  LEA.HI.X R93, R6, UR11, R7, 0x2, P2 ;  /* 0x0000000b065d7c11 */ /* 0x000fc400090f1407 */
[----:B------:R-:W0:Y:S01]  /*0610*/  LDC.64 R6, c[0x0][0x388] ;  /* 0x0000e200ff067b82 */ /* 0x000e220000000a00 */
[----:B------:R-:W-:-:S04]  /*0620*/  LEA R88, P1, R75, UR10, 0x2 ;  /* 0x0000000a4b587c11 */ /* 0x000fc8000f8210ff */
[----:B------:R-:W-:Y:S02]  /*0630*/  LEA.HI.X R89, R75, UR11, R76, 0x2, P1 ;  /* 0x0000000b4b597c11 */ /* 0x000fe400088f144c */
[C---:B------:R-:W-:Y:S01]  /*0640*/  IADD3 R78, P1, PT, R87.reuse, R16, RZ ;  /* 0x00000010574e7210 */ /* 0x040fe20007f3e0ff */
[----:B------:R-:W2:Y:S01]  /*0650*/  LDG.E R76, desc[UR8][R92.64] ;  /* 0x000000085c4c7981 */ /* 0x000ea2000c1e1900 */
[----:B------:R-:W-:Y:S02]  /*0660*/  IADD3 R87, P2, PT, R87, R18, RZ ;  /* 0x0000001257577210 */ /* 0x000fe40007f5e0ff */
[----:B------:R-:W-:Y:S01]  /*0670*/  LEA.HI.X.SX32 R91, R16, RZ, 0x1, P1 ;  /* 0x000000ff105b7211 */ /* 0x000fe200008f0eff */
[----:B------:R1:W3:Y:S01]  /*0680*/  LDG.E R75, desc[UR8][R88.64] ;  /* 0x00000008584b7981 */ /* 0x0002e2000c1e1900 */
[----:B------:R-:W-:-:S04]  /*0690*/  LEA R90, P1, R78, UR10, 0x2 ;  /* 0x0000000a4e5a7c11 */ /* 0x000fc8000f8210ff */
[----:B------:R-:W-:Y:S02]  /*06a0*/  LEA.HI.X R91, R78, UR11, R91, 0x2, P1 ;  /* 0x0000000b4e5b7c11 */ /* 0x000fe400088f145b */
[----:B------:R-:W-:Y:S01]  /*06b0*/  LEA.HI.X.SX32 R78, R18, RZ, 0x1, P2 ;  /* 0x000000ff124e7211 */ /* 0x000fe200010f0eff */
[----:B0-----:R-:W-:Y:S01]  /*06c0*/  IMAD.WIDE R6, R8, 0x4, R6 ;  /* 0x0000000408067825 */ /* 0x001fe200078e0206 */
[----:B-1----:R-:W-:Y:S01]  /*06d0*/  LEA R88, P1, R87, UR10, 0x2 ;  /* 0x0000000a57587c11 */ /* 0x002fe2000f8210ff */
[----:B------:R-:W4:Y:S02]  /*06e0*/  LDG.E R90, desc[UR8][R90.64] ;  /* 0x000000085a5a7981 */ /* 0x000f24000c1e1900 */
[----:B------:R-:W-:Y:S01]  /*06f0*/  IMAD.WIDE R92, R9, 0x4, R6 ;  /* 0x00000004095c7825 */ /* 0x000fe200078e0206 */
[----:B------:R-:W-:Y:S02]  /*0700*/  LEA.HI.X R89, R87, UR11, R78, 0x2, P1 ;  /* 0x0000000b57597c11 */ /* 0x000fe400088f144e */
[----:B------:R0:W5:Y:S04]  /*0710*/  LDG.E R78, desc[UR8][R6.64] ;  /* 0x00000008064e7981 */ /* 0x000168000c1e1900 */
[----:B------:R1:W4:Y:S01]  /*0720*/  LDG.E R84, desc[UR8][R88.64] ;  /* 0x0000000858547981 */ /* 0x000322000c1e1900 */
[----:B0-----:R-:W-:-:S03]  /*0730*/  IMAD.WIDE R6, R9, 0x4, R92 ;  /* 0x0000000409067825 */ /* 0x001fc600078e025c */
[----:B------:R0:W4:Y:S01]  /*0740*/  LDG.E R92, desc[UR8][R92.64] ;  /* 0x000000085c5c7981 */ /* 0x000122000c1e1900 */
[----:B-1----:R-:W-:-:S03]  /*0750*/  IMAD.WIDE R88, R9, 0x4, R6 ;  /* 0x0000000409587825 */ /* 0x002fc600078e0206 */
[----:B------:R1:W4:Y:S04]  /*0760*/  LDG.E R80, desc[UR8][R6.64] ;  /* 0x0000000806507981 */ /* 0x000328000c1e1900 */
[----:B------:R-:W4:Y:S01]  /*0770*/  LDG.E R82, desc[UR8][R88.64] ;  /* 0x0000000858527981 */ /* 0x000f22000c1e1900 */
[----:B------:R-:W0:Y:S01]  /*0780*/  S2UR UR6, SR_CgaCtaId ;  /* 0x00000000000679c3 */ /* 0x000e220000008800 */
[----:B------:R-:W-:Y:S02]  /*0790*/  UMOV UR5, 0x400 ;  /* 0x0000040000057882 */ /* 0x000fe40000000000 */
[----:B0-----:R-:W-:Y:S02]  /*07a0*/  ULEA UR7, UR6, UR5, 0x18 ;  /* 0x0000000506077291 */ /* 0x001fe4000f8ec0ff */
[----:B------:R-:W-:-:S04]  /*07b0*/  UIADD3 UR5, UPT, UPT, UR5, 0x400, URZ ;  /* 0x0000040005057890 */ /* 0x000fc8000fffe0ff */
[----:B------:R-:W-:Y:S01]  /*07c0*/  ULEA UR5, UR6, UR5, 0x18 ;  /* 0x0000000506057291 */ /* 0x000fe2000f8ec0ff */
[----:B------:R-:W-:-:S05]  /*07d0*/  LEA R91, R10, UR7, 0x2 ;  /* 0x000000070a5b7c11 */ /* 0x000fca000f8e10ff */
[----:B------:R-:W-:Y:S02]  /*07e0*/  LEA R93, R10, UR5, 0x2 ;  /* 0x000000050a5d7c11 */ /* 0x000fe4000f8e10ff */
[----:B-1----:R-:W-:Y:S02]  /*07f0*/  LEA R6, R3, UR5, 0x2 ;  /* 0x0000000503067c11 */ /* 0x002fe4000f8e10ff */
[----:B------:R-:W-:Y:S01]  /*0800*/  LEA R7, R0, UR7, 0x2 ;  /* 0x0000000700077c11 */ /* 0x000fe2000f8e10ff */
[----:B---3--:R-:W-:Y:S04]  /*0810*/  STS [R91], R75 ;  /* 0x0000004b5b007388 */ /* 0x008fe80000000800 */
[----:B-----5:R-:W-:Y:S04]  /*0820*/  STS [R93], R78 ;  /* 0x0000004e5d007388 */ /* 0x020fe80000000800 */
[----:B--2---:R-:W-:Y:S04]  /*0830*/  STS [R91+0x100], R76 ;  /* 0x0001004c5b007388 */ /* 0x004fe80000000800 */
[----:B----4-:R-:W-:Y:S04]  /*0840*/  STS [R93+0x100], R92 ;  /* 0x0001005c5d007388 */ /* 0x010fe80000000800 */
[----:B------:R-:W-:Y:S04]  /*0850*/  STS [R91+0x200], R90 ;  /* 0x0002005a5b007388 */ /* 0x000fe80000000800 */
[----:B------:R-:W-:Y:S04]  /*0860*/  STS [R93+0x200], R80 ;  /* 0x000200505d007388 */ /* 0x000fe80000000800 */
[----:B------:R-:W-:Y:S04]  /*0870*/  STS [R91+0x300], R84 ;  /* 0x000300545b007388 */ /* 0x000fe80000000800 */
[----:B------:R-:W-:Y:S01]  /*0880*/  STS [R93+0x300], R82 ;  /* 0x000300525d007388 */ /* 0x000fe20000000800 */
[----:B------:R-:W-:Y:S06]  /*0890*/  BAR.SYNC.DEFER_BLOCKING 0x0 ;  /* 0x0000000000007b1d */ /* 0x000fec0000010000 */
[----:B------:R-:W-:Y:S04]  /*08a0*/  LDS R88, [R6] ;  /* 0x0000000006587984 */ /* 0x000fe80000000800 */
[----:B------:R-:W0:Y:S04]  /*08b0*/  LDS R89, [R7] ;  /* 0x0000000007597984 */ /* 0x000e280000000800 */
[----:B------:R-:W1:Y:S04]  /*08c0*/  LDS R87, [R6+0x20] ;  /* 0x0000200006577984 */ /* 0x000e680000000800 */
[----:B------:R-:W2:Y:S04]  /*08d0*/  LDS R82, [R6+0x40] ;  /* 0x0000400006527984 */ /* 0x000ea80000000800 */
[----:B------:R-:W3:Y:S04]  /*08e0*/  LDS R80, [R6+0x60] ;  /* 0x0000600006507984 */ /* 0x000ee80000000800 */
[----:B------:R-:W4:Y:S04]  /*08f0*/  LDS R78, [R6+0x80] ;  /* 0x00008000064e7984 */ /* 0x000f280000000800 */
[----:B------:R-:W5:Y:S04]  /*0900*/  LDS R75, [R6+0xc0] ;  /* 0x0000c000064b7984 */ /* 0x000f680000000800 */
[----:B------:R-:W5:Y:S01]  /*0910*/  LDS R76, [R6+0xa0] ;  /* 0x0000a000064c7984 */ /* 0x000f620000000800 */
[----:B0-----:R-:W-:-:S05]  /*0920*/  FADD R84, R88, R89 ;  /* 0x0000005958547221 */ /* 0x001fca0000000000 */
[----:B------:R-:W-:Y:S01]  /*0930*/  FMNMX R11, R84, R11, PT ;  /* 0x0000000b540b7209 */ /* 0x000fe20003800000 */
[----:B-1----:R-:W-:-:S05]  /*0940*/  FADD R84, R87, R89 ;  /* 0x0000005957547221 */ /* 0x002fca0000000000 */
[----:B------:R-:W-:Y:S01]  /*0950*/  FMNMX R13, R84, R13, PT ;  /* 0x0000000d540d7209 */ /* 0x000fe20003800000 */
[----:B--2---:R-:W-:-:S05]  /*0960*/  FADD R84, R82, R89 ;  /* 0x0000005952547221 */ /* 0x004fca0000000000 */
[----:B------:R-:W-:Y:S01]  /*0970*/  FMNMX R15, R84, R15, PT ;  /* 0x0000000f540f7209 */ /* 0x000fe20003800000 */
[----:B---3--:R-:W-:-:S05]  /*0980*/  FADD R84, R80, R89 ;  /* 0x0000005950547221 */ /* 0x008fca0000000000 */
[----:B------:R-:W-:Y:S01]  /*0990*/  FMNMX R17, R84, R17, PT ;  /* 0x0000001154117209 */ /* 0x000fe20003800000 */
[----:B----4-:R-:W-:-:S05]  /*09a0*/  FADD R84, R78, R89 ;  /* 0x000000594e547221 */ /* 0x010fca0000000000 */
[----:B------:R-:W-:Y:S01]  /*09b0*/  FMNMX R19, R84, R19, PT ;  /* 0x0000001354137209 */ /* 0x000fe20003800000 */
[----:B-----5:R-:W-:-:S05]  /*09c0*/  FADD R84, R75, R89 ;  /* 0x000000594b547221 */ /* 0x020fca0000000000 */
[----:B------:R-:W-:Y:S02]  /*09d0*/  FMNMX R21, R84, R21, PT ;  /* 0x0000001554157209 */ /* 0x000fe40003800000 */
[----:B------:R-:W0:Y:S01]  /*09e0*/  LDS R84, [R6+0xe0] ;  /* 0x0000e00006547984 */ /* 0x000e220000000800 */
[--C-:B------:R-:W-:Y:S01]  /*09f0*/  FADD R91, R76, R89.reuse ;  /* 0x000000594c5b7221 */ /* 0x100fe20000000000 */
[----:B0-----:R-:W-:-:S05]  /*0a00*/  FADD R89, R84, R89 ;  /* 0x0000005954597221 */ /* 0x001fca0000000000 */
[----:B------:R-:W-:Y:S02]  /*0a10*/  FMNMX R22, R89, R22, PT ;  /* 0x0000001659167209 */ /* 0x000fe40003800000 */
[----:B------:R-:W0:Y:S01]  /*0a20*/  LDS R89, [R7+0x20] ;  /* 0x0000200007597984 */ /* 0x000e220000000800 */
[----:B------:R-:W-:Y:S01]  /*0a30*/  FMNMX R20, R91, R20, PT ;  /* 0x000000145b147209 */ /* 0x000fe20003800000 */
[--C-:B0-----:R-:W-:Y:S01]  /*0a40*/  FADD R90, R88, R89.reuse ;  /* 0x00000059585a7221 */ /* 0x101fe20000000000 */
[----:B------:R-:W-:-:S04]  /*0a50*/  FADD R91, R87, R89 ;  /* 0x00000059575b7221 */ /* 0x000fc80000000000 */
[----:B------:R-:W-:Y:S01]  /*0a60*/  FMNMX R23, R90, R23, PT ;  /* 0x000000175a177209 */ /* 0x000fe20003800000 */
[--C-:B------:R-:W-:Y:S01]  /*0a70*/  FADD R90, R82, R89.reuse ;  /* 0x00000059525a7221 */ /* 0x100fe20000000000 */
[----:B------:R-:W-:Y:S01]  /*0a80*/  FMNMX R24, R91, R24, PT ;  /* 0x000000185b187209 */ /* 0x000fe20003800000 */
[----:B------:R-:W-:-:S03]  /*0a90*/  FADD R91, R80, R89 ;  /* 0x00000059505b7221 */ /* 0x000fc60000000000 */
[----:B------:R-:W-:Y:S01]  /*0aa0*/  FMNMX R25, R90, R25, PT ;  /* 0x000000195a197209 */ /* 0x000fe20003800000 */
[--C-:B------:R-:W-:Y:S01]  /*0ab0*/  FADD R90, R78, R89.reuse ;  /* 0x000000594e5a7221 */ /* 0x100fe20000000000 */
[----:B------:R-:W-:Y:S01]  /*0ac0*/  FMNMX R26, R91, R26, PT ;  /* 0x0000001a5b1a7209 */ /* 0x000fe20003800000 */
[----:B------:R-:W-:-:S03]  /*0ad0*/  FADD R91, R76, R89 ;  /* 0x000000594c5b7221 */ /* 0x000fc60000000000 */
[----:B------:R-:W-:Y:S01]  /*0ae0*/  FMNMX R27, R90, R27, PT ;  /* 0x0000001b5a1b7209 */ /* 0x000fe20003800000 */
[--C-:B------:R-:W-:Y:S01]  /*0af0*/  FADD R90, R75, R89.reuse ;  /* 0x000000594b5a7221 */ /* 0x100fe20000000000 */
[----:B------:R-:W-:-:S05]  /*0b00*/  FADD R89, R84, R89 ;  /* 0x0000005954597221 */ /* 0x000fca0000000000 */
[----:B------:R-:W-:Y:S02]  /*0b10*/  FMNMX R30, R89, R30, PT ;  /* 0x0000001e591e7209 */ /* 0x000fe40003800000 */
[----:B------:R-:W0:Y:S01]  /*0b20*/  LDS R89, [R7+0x40] ;  /* 0x0000400007597984 */ /* 0x000e220000000800 */
[----:B------:R-:W-:Y:S02]  /*0b30*/  FMNMX R29, R90, R29, PT ;  /* 0x0000001d5a1d7209 */ /* 0x000fe40003800000 */
        /* <DEDUP_REMOVED lines=52> */
[----:B0-----:R-:W-:-:S05]  /*0e80*/  FADD R91, R87, R89 ;  /* 0x00000059575b7221 */ /* 0x001fca0000000000 */
[----:B------:R-:W-:Y:S01]  /*0e90*/  FMNMX R58, R91, R58, PT ;  /* 0x0000003a5b3a7209 */ /* 0x000fe20003800000 */
[----:B------:R-:W-:-:S05]  /*0ea0*/  FADD R91, R80, R89 ;  /* 0x00000059505b7221 */ /* 0x000fca0000000000 */
[----:B------:R-:W-:Y:S01]  /*0eb0*/  FMNMX R60, R91, R60, PT ;  /* 0x0000003c5b3c7209 */ /* 0x000fe20003800000 */
[----:B------:R-:W-:-:S05]  /*0ec0*/  FADD R91, R76, R89 ;  /* 0x000000594c5b7221 */ /* 0x000fca0000000000 */
[----:B------:R-:W-:Y:S02]  /*0ed0*/  FMNMX R62, R91, R62, PT ;  /* 0x0000003e5b3e7209 */ /* 0x000fe40003800000 */
[----:B------:R-:W0:Y:S01]  /*0ee0*/  LDS R91, [R7+0xc0] ;  /* 0x0000c000075b7984 */ /* 0x000e220000000800 */
[----:B------:R-:W-:-:S05]  /*0ef0*/  FADD R90, R88, R89 ;  /* 0x00000059585a7221 */ /* 0x000fca0000000000 */
[----:B------:R-:W-:Y:S01]  /*0f00*/  FMNMX R57, R90, R57, PT ;  /* 0x000000395a397209 */ /* 0x000fe20003800000 */
[----:B------:R-:W-:-:S05]  /*0f10*/  FADD R90, R82, R89 ;  /* 0x00000059525a7221 */ /* 0x000fca0000000000 */
[----:B------:R-:W-:Y:S01]  /*0f20*/  FMNMX R59, R90, R59, PT ;  /* 0x0000003b5a3b7209 */ /* 0x000fe20003800000 */
[----:B------:R-:W-:-:S05]  /*0f30*/  FADD R90, R78, R89 ;  /* 0x000000594e5a7221 */ /* 0x000fca0000000000 */
[----:B------:R-:W-:Y:S01]  /*0f40*/  FMNMX R61, R90, R61, PT ;  /* 0x0000003d5a3d7209 */ /* 0x000fe20003800000 */
[--C-:B------:R-:W-:Y:S01]  /*0f50*/  FADD R90, R75, R89.reuse ;  /* 0x000000594b5a7221 */ /* 0x100fe20000000000 */
[----:B------:R-:W-:-:S05]  /*0f60*/  FADD R89, R84, R89 ;  /* 0x0000005954597221 */ /* 0x000fca0000000000 */
[----:B------:R-:W-:Y:S01]  /*0f70*/  FMNMX R64, R89, R64, PT ;  /* 0x0000004059407209 */ /* 0x000fe20003800000 */
[----:B0-----:R-:W-:-:S05]  /*0f80*/  FADD R89, R87, R91 ;  /* 0x0000005b57597221 */ /* 0x001fca0000000000 */
[----:B------:R-:W-:Y:S02]  /*0f90*/  FMNMX R66, R89, R66, PT ;  /* 0x0000004259427209 */ /* 0x000fe40003800000 */
[----:B------:R-:W0:Y:S01]  /*0fa0*/  LDS R89, [R7+0xe0] ;  /* 0x0000e00007597984 */ /* 0x000e220000000800 */
[----:B------:R-:W-:Y:S01]  /*0fb0*/  FMNMX R63, R90, R63, PT ;  /* 0x0000003f5a3f7209 */ /* 0x000fe20003800000 */
[----:B------:R-:W-:-:S05]  /*0fc0*/  FADD R90, R88, R91 ;  /* 0x0000005b585a7221 */ /* 0x000fca0000000000 */
        /* <DEDUP_REMOVED lines=13> */
[----:B------:R-:W-:Y:S01]  /*10a0*/  FADD R91, R84, R91 ;  /* 0x0000005b545b7221 */ /* 0x000fe20000000000 */
[--C-:B------:R-:W-:Y:S01]  /*10b0*/  FADD R90, R82, R89.reuse ;  /* 0x00000059525a7221 */ /* 0x100fe20000000000 */
[--C-:B------:R-:W-:Y:S02]  /*10c0*/  FADD R82, R78, R89.reuse ;  /* 0x000000594e527221 */ /* 0x100fe40000000000 */
[----:B------:R-:W-:Y:S01]  /*10d0*/  FMNMX R73, R88, R73, PT ;  /* 0x0000004958497209 */ /* 0x000fe20003800000 */
[--C-:B------:R-:W-:Y:S01]  /*10e0*/  FADD R88, R80, R89.reuse ;  /* 0x0000005950587221 */ /* 0x100fe20000000000 */
[----:B------:R-:W-:Y:S01]  /*10f0*/  FMNMX R74, R91, R74, PT ;  /* 0x0000004a5b4a7209 */ /* 0x000fe20003800000 */
[--C-:B------:R-:W-:Y:S01]  /*1100*/  FADD R78, R76, R89.reuse ;  /* 0x000000594c4e7221 */ /* 0x100fe20000000000 */
[----:B------:R-:W-:Y:S01]  /*1110*/  FMNMX R72, R87, R72, PT ;  /* 0x0000004857487209 */ /* 0x000fe20003800000 */
[--C-:B------:R-:W-:Y:S01]  /*1120*/  FADD R80, R75, R89.reuse ;  /* 0x000000594b507221 */ /* 0x100fe20000000000 */
[----:B------:R-:W-:Y:S01]  /*1130*/  FADD R91, R84, R89 ;  /* 0x00000059545b7221 */ /* 0x000fe20000000000 */
[----:B------:R-:W-:Y:S04]  /*1140*/  LDS R87, [R6+0x100] ;  /* 0x0001000006577984 */ /* 0x000fe80000000800 */
[----:B------:R-:W0:Y:S04]  /*1150*/  LDS R89, [R7+0x100] ;  /* 0x0001000007597984 */ /* 0x000e280000000800 */
[----:B------:R-:W1:Y:S04]  /*1160*/  LDS R84, [R6+0x120] ;  /* 0x0001200006547984 */ /* 0x000e680000000800 */
[----:B------:R-:W2:Y:S04]  /*1170*/  LDS R75, [R6+0x140] ;  /* 0x00014000064b7984 */ /* 0x000ea80000000800 */
[----:B------:R-:W3:Y:S01]  /*1180*/  LDS R76, [R6+0x160] ;  /* 0x00016000064c7984 */ /* 0x000ee20000000800 */
[----:B------:R-:W-:-:S03]  /*1190*/  FMNMX R83, R78, R83, PT ;  /* 0x000000534e537209 */ /* 0x000fc60003800000 */
[----:B------:R-:W4:Y:S01]  /*11a0*/  LDS R78, [R6+0x180] ;  /* 0x00018000064e7984 */ /* 0x000f220000000800 */
[----:B------:R-:W-:-:S03]  /*11b0*/  FMNMX R81, R82, R81, PT ;  /* 0x0000005152517209 */ /* 0x000fc60003800000 */
[----:B------:R-:W5:Y:S01]  /*11c0*/  LDS R82, [R6+0x1c0] ;  /* 0x0001c00006527984 */ /* 0x000f620000000800 */
[----:B------:R-:W-:Y:S01]  /*11d0*/  FMNMX R79, R88, R79, PT ;  /* 0x0000004f584f7209 */ /* 0x000fe20003800000 */
        /* <DEDUP_REMOVED lines=10> */
[--C-:B-----5:R-:W-:Y:S01]  /*1280*/  FADD R88, R82, R89.reuse ;  /* 0x0000005952587221 */ /* 0x120fe20000000000 */
[----:B------:R-:W-:Y:S02]  /*1290*/  FMNMX R85, R80, R85, PT ;  /* 0x0000005550557209 */ /* 0x000fe40003800000 */
[----:B------:R-:W0:Y:S02]  /*12a0*/  LDS R80, [R6+0x1a0] ;  /* 0x0001a00006507984 */ /* 0x000e240000000800 */
[----:B------:R-:W-:Y:S02]  /*12b0*/  FMNMX R21, R21, R88, PT ;  /* 0x0000005815157209 */ /* 0x000fe40003800000 */
[----:B------:R-:W1:Y:S01]  /*12c0*/  LDS R88, [R6+0x1e0] ;  /* 0x0001e00006587984 */ /* 0x000e620000000800 */
[----:B------:R-:W-:Y:S01]  /*12d0*/  FMNMX R86, R91, R86, PT ;  /* 0x000000565b567209 */ /* 0x000fe20003800000 */
[--C-:B0-----:R-:W-:Y:S01]  /*12e0*/  FADD R91, R80, R89.reuse ;  /* 0x00000059505b7221 */ /* 0x101fe20000000000 */
[----:B-1----:R-:W-:-:S05]  /*12f0*/  FADD R89, R88, R89 ;  /* 0x0000005958597221 */ /* 0x002fca0000000000 */
        /* <DEDUP_REMOVED lines=95> */
[----:B------:R-:W-:Y:S01]  /*18f0*/  FADD R87, R84, R89 ;  /* 0x0000005954577221 */ /* 0x000fe20000000000 */
        /* <DEDUP_REMOVED lines=8> */
[--C-:B------:R-:W-:Y:S01]  /*1980*/  FADD R84, R82, R91.reuse ;  /* 0x0000005b52547221 */ /* 0x100fe20000000000 */
[----:B------:R-:W-:Y:S01]  /*1990*/  FADD R91, R88, R91 ;  /* 0x0000005b585b7221 */ /* 0x000fe20000000000 */
[----:B------:R-:W-:Y:S01]  /*19a0*/  FMNMX R67, R67, R90, PT ;  /* 0x0000005a43437209 */ /* 0x000fe20003800000 */
[--C-:B------:R-:W-:Y:S01]  /*19b0*/  FADD R90, R76, R89.reuse ;  /* 0x000000594c5a7221 */ /* 0x100fe20000000000 */
[--C-:B------:R-:W-:Y:S01]  /*19c0*/  FADD R76, R78, R89.reuse ;  /* 0x000000594e4c7221 */ /* 0x100fe20000000000 */
        /* <DEDUP_REMOVED lines=8> */
[----:B------:R-:W0:Y:S01]  /*1a50*/  LDS R89, [R7+0x200] ;  /* 0x0002000007597984 */ /* 0x000e220000000800 */
[----:B------:R-:W-:-:S03]  /*1a60*/  FMNMX R77, R77, R84, PT ;  /* 0x000000544d4d7209 */ /* 0x000fc60003800000 */
[----:B------:R-:W1:Y:S04]  /*1a70*/  LDS R84, [R6+0x220] ;  /* 0x0002200006547984 */ /* 0x000e680000000800 */
[----:B------:R-:W2:Y:S04]  /*1a80*/  LDS R75, [R6+0x240] ;  /* 0x00024000064b7984 */ /* 0x000ea80000000800 */
[----:B------:R-:W3:Y:S01]  /*1a90*/  LDS R82, [R6+0x260] ;  /* 0x0002600006527984 */ /* 0x000ee20000000800 */
[----:B------:R-:W-:-:S03]  /*1aa0*/  FMNMX R81, R81, R76, PT ;  /* 0x0000004c51517209 */ /* 0x000fc60003800000 */
[----:B------:R-:W4:Y:S01]  /*1ab0*/  LDS R76, [R6+0x280] ;  /* 0x00028000064c7984 */ /* 0x000f220000000800 */
[----:B------:R-:W-:-:S03]  /*1ac0*/  FMNMX R83, R83, R80, PT ;  /* 0x0000005053537209 */ /* 0x000fc60003800000 */
        /* <DEDUP_REMOVED lines=115> */
[----:B------:R-:W-:-:S05]  /*2200*/  FADD R84, R75, R89 ;  /* 0x000000594b547221 */ /* 0x000fca0000000000 */
        /* <DEDUP_REMOVED lines=8> */
[----:B------:R-:W-:Y:S02]  /*2290*/  FADD R89, R88, R89 ;  /* 0x0000005958597221 */ /* 0x000fe40000000000 */
[----:B------:R-:W-:Y:S01]  /*22a0*/  FMNMX R73, R73, R84, PT ;  /* 0x0000005449497209 */ /* 0x000fe20003800000 */
[--C-:B------:R-:W-:Y:S02]  /*22b0*/  FADD R84, R78, R91.reuse ;  /* 0x0000005b4e547221 */ /* 0x100fe40000000000 */
[----:B------:R-:W-:Y:S01]  /*22c0*/  FMNMX R74, R74, R89, PT ;  /* 0x000000594a4a7209 */ /* 0x000fe20003800000 */
[----:B------:R-:W-:Y:S01]  /*22d0*/  FADD R92, R82, R91 ;  /* 0x0000005b525c7221 */ /* 0x000fe20000000000 */
[----:B------:R-:W-:Y:S01]  /*22e0*/  LDS R89, [R7+0x300] ;  /* 0x0003000007597984 */ /* 0x000fe20000000800 */
[----:B------:R-:W-:-:S03]  /*22f0*/  FMNMX R83, R83, R84, PT ;  /* 0x0000005453537209 */ /* 0x000fc60003800000 */
[----:B------:R-:W0:Y:S01]  /*2300*/  LDS R84, [R6+0x3a0] ;  /* 0x0003a00006547984 */ /* 0x000e220000000800 */
[----:B------:R-:W-:Y:S01]  /*2310*/  FMNMX R72, R72, R87, PT ;  /* 0x0000005748487209 */ /* 0x000fe20003800000 */
[--C-:B------:R-:W-:Y:S02]  /*2320*/  FADD R87, R75, R91.reuse ;  /* 0x0000005b4b577221 */ /* 0x100fe40000000000 */
[----:B------:R-:W1:Y:S01]  /*2330*/  LDS R75, [R6+0x300] ;  /* 0x00030000064b7984 */ /* 0x000e620000000800 */
[----:B------:R-:W-:-:S03]  /*2340*/  FADD R82, R76, R91 ;  /* 0x0000005b4c527221 */ /* 0x000fc60000000000 */
[----:B------:R-:W2:Y:S04]  /*2350*/  LDS R76, [R6+0x320] ;  /* 0x00032000064c7984 */ /* 0x000ea80000000800 */
[----:B------:R-:W3:Y:S01]  /*2360*/  LDS R78, [R6+0x340] ;  /* 0x00034000064e7984 */ /* 0x000ee20000000800 */
[----:B------:R-:W-:Y:S01]  /*2370*/  FMNMX R67, R67, R90, PT ;  /* 0x0000005a43437209 */ /* 0x000fe20003800000 */
[--C-:B------:R-:W-:Y:S02]  /*2380*/  FADD R90, R80, R91.reuse ;  /* 0x0000005b505a7221 */ /* 0x100fe40000000000 */
[----:B------:R-:W4:Y:S01]  /*2390*/  LDS R80, [R6+0x360] ;  /* 0x0003600006507984 */ /* 0x000f220000000800 */
[----:B------:R-:W-:Y:S01]  /*23a0*/  FMNMX R81, R81, R82, PT ;  /* 0x0000005251517209 */ /* 0x000fe20003800000 */
[----:B------:R-:W-:-:S02]  /*23b0*/  FADD R91, R88, R91 ;  /* 0x0000005b585b7221 */ /* 0x000fc40000000000 */
[----:B------:R-:W5:Y:S01]  /*23c0*/  LDS R82, [R6+0x380] ;  /* 0x0003800006527984 */ /* 0x000f620000000800 */
[----:B------:R-:W-:Y:S02]  /*23d0*/  FMNMX R77, R77, R87, PT ;  /* 0x000000574d4d7209 */ /* 0x000fe40003800000 */
[----:B------:R-:W-:Y:S01]  /*23e0*/  FMNMX R86, R86, R91, PT ;  /* 0x0000005b56567209 */ /* 0x000fe20003800000 */
[----:B------:R-:W5:Y:S04]  /*23f0*/  LDS R87, [R6+0x3c0] ;  /* 0x0003c00006577984 */ /* 0x000f680000000800 */
[----:B------:R-:W5:Y:S01]  /*2400*/  LDS R6, [R6+0x3e0] ;  /* 0x0003e00006067984 */ /* 0x000f620000000800 */
[----:B0-----:R-:W-:-:S05]  /*2410*/  FADD R91, R84, R89 ;  /* 0x00000059545b7221 */ /* 0x001fca0000000000 */
[----:B------:R-:W-:Y:S02]  /*2420*/  FMNMX R20, R20, R91, PT ;  /* 0x0000005b14147209 */ /* 0x000fe40003800000 */
[----:B------:R-:W0:Y:S01]  /*2430*/  LDS R91, [R7+0x320] ;  /* 0x00032000075b7984 */ /* 0x000e220000000800 */
        /* <DEDUP_REMOVED lines=9> */
[----:B------:R-:W-:Y:S01]  /*24d0*/  FMNMX R19, R19, R88, PT ;  /* 0x0000005813137209 */ /* 0x000fe20003800000 */
[--C-:B------:R-:W-:Y:S01]  /*24e0*/  FADD R88, R87, R89.reuse ;  /* 0x0000005957587221 */ /* 0x100fe20000000000 */
[----:B------:R-:W-:-:S05]  /*24f0*/  FADD R89, R6, R89 ;  /* 0x0000005906597221 */ /* 0x000fca0000000000 */
        /* <DEDUP_REMOVED lines=8> */
[----:B------:R-:W-:Y:S01]  /*2580*/  FMNMX R21, R21, R88, PT ;  /* 0x0000005815157209 */ /* 0x000fe20003800000 */
        /* <DEDUP_REMOVED lines=62> */
[----:B------:R-:W-:Y:S01]  /*2970*/  FADD R89, R80, R91 ;  /* 0x0000005b50597221 */ /* 0x000fe20000000000 */
[----:B------:R-:W-:-:S04]  /*2980*/  FMNMX R55, R55, R88, PT ;  /* 0x0000005837377209 */ /* 0x000fc80003800000 */
[----:B------:R-:W-:Y:S01]  /*2990*/  FMNMX R60, R60, R89, PT ;  /* 0x000000593c3c7209 */ /* 0x000fe20003800000 */
[--C-:B------:R-:W-:Y:S01]  /*29a0*/  FADD R89, R84, R91.reuse ;  /* 0x0000005b54597221 */ /* 0x100fe20000000000 */
[----:B------:R-:W-:-:S04]  /*29b0*/  FADD R88, R75, R91 ;  /* 0x0000005b4b587221 */ /* 0x000fc80000000000 */
[----:B------:R-:W-:Y:S02]  /*29c0*/  FMNMX R62, R62, R89, PT ;  /* 0x000000593e3e7209 */ /* 0x000fe40003800000 */
[----:B------:R-:W0:Y:S01]  /*29d0*/  LDS R89, [R7+0x3c0] ;  /* 0x0003c00007597984 */ /* 0x000e220000000800 */
[----:B------:R-:W-:Y:S01]  /*29e0*/  FMNMX R57, R57, R88, PT ;  /* 0x0000005839397209 */ /* 0x000fe20003800000 */
[----:B------:R-:W-:-:S05]  /*29f0*/  FADD R88, R78, R91 ;  /* 0x0000005b4e587221 */ /* 0x000fca0000000000 */
[----:B------:R-:W-:Y:S01]  /*2a00*/  FMNMX R59, R59, R88, PT ;  /* 0x000000583b3b7209 */ /* 0x000fe20003800000 */
[----:B------:R-:W-:-:S05]  /*2a10*/  FADD R88, R82, R91 ;  /* 0x0000005b52587221 */ /* 0x000fca0000000000 */
[----:B------:R-:W-:Y:S01]  /*2a20*/  FMNMX R61, R61, R88, PT ;  /* 0x000000583d3d7209 */ /* 0x000fe20003800000 */
[--C-:B------:R-:W-:Y:S01]  /*2a30*/  FADD R88, R87, R91.reuse ;  /* 0x0000005b57587221 */ /* 0x100fe20000000000 */
[----:B------:R-:W-:-:S05]  /*2a40*/  FADD R91, R6, R91 ;  /* 0x0000005b065b7221 */ /* 0x000fca0000000000 */
[----:B------:R-:W-:Y:S02]  /*2a50*/  FMNMX R64, R64, R91, PT ;  /* 0x0000005b40407209 */ /* 0x000fe40003800000 */
[----:B------:R-:W1:Y:S01]  /*2a60*/  LDS R91, [R7+0x3e0] ;  /* 0x0003e000075b7984 */ /* 0x000e620000000800 */
[----:B------:R-:W-:Y:S01]  /*2a70*/  FMNMX R63, R63, R88, PT ;  /* 0x000000583f3f7209 */ /* 0x000fe20003800000 */
[----:B------:R-:W-:Y:S01]  /*2a80*/  UIADD3 UR4, UPT, UPT, UR4, 0x4, URZ ;  /* 0x0000000404047890 */ /* 0x000fe2000fffe0ff */
[----:B0-----:R-:W-:-:S05]  /*2a90*/  FADD R88, R75, R89 ;  /* 0x000000594b587221 */ /* 0x001fca0000000000 */
[----:B------:R-:W-:Y:S01]  /*2aa0*/  FMNMX R65, R65, R88, PT ;  /* 0x0000005841417209 */ /* 0x000fe20003800000 */
[--C-:B------:R-:W-:Y:S01]  /*2ab0*/  FADD R88, R78, R89.reuse ;  /* 0x000000594e587221 */ /* 0x100fe20000000000 */
[----:B------:R-:W-:-:S04]  /*2ac0*/  FADD R93, R76, R89 ;  /* 0x000000594c5d7221 */ /* 0x000fc80000000000 */
[----:B------:R-:W-:Y:S01]  /*2ad0*/  FMNMX R69, R69, R88, PT ;  /* 0x0000005845457209 */ /* 0x000fe20003800000 */
[--C-:B------:R-:W-:Y:S01]  /*2ae0*/  FADD R88, R82, R89.reuse ;  /* 0x0000005952587221 */ /* 0x100fe20000000000 */
[----:B------:R-:W-:Y:S02]  /*2af0*/  ISETP.LE.AND P1, PT, R2, UR4, PT ;  /* 0x0000000402007c0c */ /* 0x000fe4000bf23270 */
[----:B------:R-:W-:Y:S01]  /*2b00*/  FMNMX R66, R66, R93, PT ;  /* 0x0000005d42427209 */ /* 0x000fe20003800000 */
[--C-:B------:R-:W-:Y:S01]  /*2b10*/  FADD R93, R80, R89.reuse ;  /* 0x00000059505d7221 */ /* 0x100fe20000000000 */
[----:B------:R-:W-:Y:S01]  /*2b20*/  FMNMX R71, R71, R88, PT ;  /* 0x0000005847477209 */ /* 0x000fe20003800000 */
[----:B------:R-:W-:-:S03]  /*2b30*/  FADD R88, R87, R89 ;  /* 0x0000005957587221 */ /* 0x000fc60000000000 */
[----:B------:R-:W-:Y:S01]  /*2b40*/  FMNMX R70, R70, R93, PT ;  /* 0x0000005d46467209 */ /* 0x000fe20003800000 */
[----:B------:R-:W-:Y:S01]  /*2b50*/  FADD R93, R84, R89 ;  /* 0x00000059545d7221 */ /* 0x000fe20000000000 */
[----:B------:R-:W-:Y:S01]  /*2b60*/  FMNMX R73, R73, R88, PT ;  /* 0x0000005849497209 */ /* 0x000fe20003800000 */
[--C-:B-1----:R-:W-:Y:S01]  /*2b70*/  FADD R7, R76, R91.reuse ;  /* 0x0000005b4c077221 */ /* 0x102fe20000000000 */
[--C-:B------:R-:W-:Y:S01]  /*2b80*/  FADD R88, R75, R91.reuse ;  /* 0x0000005b4b587221 */ /* 0x100fe20000000000 */
[--C-:B------:R-:W-:Y:S01]  /*2b90*/  FADD R78, R78, R91.reuse ;  /* 0x0000005b4e4e7221 */ /* 0x100fe20000000000 */
[--C-:B------:R-:W-:Y:S01]  /*2ba0*/  FADD R80, R80, R91.reuse ;  /* 0x0000005b50507221 */ /* 0x100fe20000000000 */
[--C-:B------:R-:W-:Y:S01]  /*2bb0*/  FADD R82, R82, R91.reuse ;  /* 0x0000005b52527221 */ /* 0x100fe20000000000 */
[--C-:B------:R-:W-:Y:S01]  /*2bc0*/  FADD R84, R84, R91.reuse ;  /* 0x0000005b54547221 */ /* 0x100fe20000000000 */
[----:B------:R-:W-:Y:S01]  /*2bd0*/  FADD R76, R87, R91 ;  /* 0x0000005b574c7221 */ /* 0x000fe20000000000 */
[C---:B------:R-:W-:Y:S01]  /*2be0*/  FADD R89, R6.reuse, R89 ;  /* 0x0000005906597221 */ /* 0x040fe20000000000 */
[----:B------:R-:W-:Y:S01]  /*2bf0*/  FADD R91, R6, R91 ;  /* 0x0000005b065b7221 */ /* 0x000fe20000000000 */
[----:B------:R-:W-:-:S02]  /*2c00*/  FMNMX R79, R79, R92, PT ;  /* 0x0000005c4f4f7209 */ /* 0x000fc40003800000 */
[----:B------:R-:W-:Y:S01]  /*2c10*/  FMNMX R85, R85, R90, PT ;  /* 0x0000005a55557209 */ /* 0x000fe20003800000 */
[C---:B------:R-:W-:Y:S01]  /*2c20*/  IMAD R8, R9.reuse, 0x4, R8 ;  /* 0x0000000409087824 */ /* 0x040fe200078e0208 */
[----:B------:R-:W-:Y:S01]  /*2c30*/  FMNMX R72, R72, R93, PT ;  /* 0x0000005d48487209 */ /* 0x000fe20003800000 */
[C---:B------:R-:W-:Y:S01]  /*2c40*/  IMAD R14, R9.reuse, 0x4, R14 ;  /* 0x00000004090e7824 */ /* 0x040fe200078e020e */
[----:B------:R-:W-:Y:S01]  /*2c50*/  FMNMX R74, R74, R89, PT ;  /* 0x000000594a4a7209 */ /* 0x000fe20003800000 */
[----:B------:R-:W-:Y:S01]  /*2c60*/  IMAD R16, R9, 0x4, R16 ;  /* 0x0000000409107824 */ /* 0x000fe200078e0210 */
[----:B------:R-:W-:Y:S01]  /*2c70*/  FMNMX R67, R67, R88, PT ;  /* 0x0000005843437209 */ /* 0x000fe20003800000 */
[C---:B------:R-:W-:Y:S01]  /*2c80*/  IMAD R18, R9.reuse, 0x4, R18 ;  /* 0x0000000409127824 */ /* 0x040fe200078e0212 */
[----:B------:R-:W-:Y:S01]  /*2c90*/  FMNMX R68, R68, R7, PT ;  /* 0x0000000744447209 */ /* 0x000fe20003800000 */
[----:B------:R-:W-:Y:S01]  /*2ca0*/  IMAD R12, R9, 0x4, R12 ;  /* 0x00000004090c7824 */ /* 0x000fe200078e020c */
[----:B------:R-:W-:-:S02]  /*2cb0*/  FMNMX R77, R77, R78, PT ;  /* 0x0000004e4d4d7209 */ /* 0x000fc40003800000 */
[----:B------:R-:W-:Y:S02]  /*2cc0*/  FMNMX R79, R79, R80, PT ;  /* 0x000000504f4f7209 */ /* 0x000fe40003800000 */
[----:B------:R-:W-:Y:S02]  /*2cd0*/  FMNMX R81, R81, R82, PT ;  /* 0x0000005251517209 */ /* 0x000fe40003800000 */
[----:B------:R-:W-:Y:S02]  /*2ce0*/  FMNMX R83, R83, R84, PT ;  /* 0x0000005453537209 */ /* 0x000fe40003800000 */
[----:B------:R-:W-:Y:S02]  /*2cf0*/  FMNMX R85, R85, R76, PT ;  /* 0x0000004c55557209 */ /* 0x000fe40003800000 */
[----:B------:R-:W-:Y:S01]  /*2d00*/  FMNMX R86, R86, R91, PT ;  /* 0x0000005b56567209 */ /* 0x000fe20003800000 */
[----:B------:R-:W-:Y:S06]  /*2d10*/  BAR.SYNC.DEFER_BLOCKING 0x0 ;  /* 0x0000000000007b1d */ /* 0x000fec0000010000 */
[----:B------:R-:W-:Y:S05]  /*2d20*/  @!P1 BRA `(.L_x_1) ;  /* 0xffffffd8001c9947 */ /* 0x000fea000383ffff */
.L_x_0:
[----:B------:R-:W0:Y:S01]  /*2d30*/  LDCU.64 UR4, c[0x0][0x380] ;  /* 0x00007000ff0477ac */ /* 0x000e220008000a00 */
[C---:B------:R-:W-:Y:S02]  /*2d40*/  VIADD R16, R4.reuse, 0x8 ;  /* 0x0000000804107836 */ /* 0x040fe40000000000 */
[C---:B------:R-:W-:Y:S02]  /*2d50*/  VIADD R14, R4.reuse, 0x10 ;  /* 0x00000010040e7836 */ /* 0x040fe40000000000 */
[C---:B------:R-:W-:Y:S01]  /*2d60*/  VIADD R75, R5.reuse, 0x8 ;  /* 0x00000008054b7836 */ /* 0x040fe20000000000 */
[C---:B------:R-:W-:Y:S01]  /*2d70*/  VIMNMX R7, PT, PT, R5.reuse, R16, !PT ;  /* 0x0000001005077248 */ /* 0x040fe20007fe0100 */
[C---:B------:R-:W-:Y:S01]  /*2d80*/  IMAD R3, R5.reuse, R2, RZ ;  /* 0x0000000205037224 */ /* 0x040fe200078e02ff */
[----:B------:R-:W-:Y:S01]  /*2d90*/  VIMNMX R9, PT, PT, R5, R14, !PT ;  /* 0x0000000e05097248 */ /* 0x000fe20007fe0100 */
[C---:B------:R-:W-:Y:S01]  /*2da0*/  VIADD R0, R4.reuse, 0x20 ;  /* 0x0000002004007836 */ /* 0x040fe20000000000 */
[-C--:B------:R-:W-:Y:S01]  /*2db0*/  ISETP.GE.AND P5, PT, R7, R2.reuse, PT ;  /* 0x000000020700720c */ /* 0x080fe20003fa6270 */
[C---:B------:R-:W-:Y:S01]  /*2dc0*/  @!P0 IMAD.IADD R7, R4.reuse, 0x1, R3 ;  /* 0x0000000104078824 */ /* 0x040fe200078e0203 */
[----:B------:R-:W-:Y:S01]  /*2dd0*/  ISETP.GE.AND P6, PT, R9, R2, PT ;  /* 0x000000020900720c */ /* 0x000fe20003fc6270 */
[C---:B------:R-:W-:Y:S01]  /*2de0*/  VIADD R76, R4.reuse, 0x28 ;  /* 0x00000028044c7836 */ /* 0x040fe20000000000 */
[C---:B------:R-:W-:Y:S01]  /*2df0*/  VIMNMX R9, PT, PT, R4.reuse, R75, !PT ;  /* 0x0000004b04097248 */ /* 0x040fe20007fe0100 */
[----:B------:R-:W-:Y:S01]  /*2e00*/  @!P0 IMAD.WIDE R46, R7, 0x4, R46 ;  /* 0x00000004072e8825 */ /* 0x000fe200078e022e */
[----:B------:R-:W-:-:S02]  /*2e10*/  IADD3 R8, P2, PT, R4, R3, RZ ;  /* 0x0000000304087210 */ /* 0x000fc40007f5e0ff */
[----:B------:R-:W-:Y:S01]  /*2e20*/  ISETP.GE.AND P1, PT, R9, R2, PT ;  /* 0x000000020900720c */ /* 0x000fe20003f26270 */
[C---:B------:R-:W-:Y:S01]  /*2e30*/  VIADD R12, R4.reuse, 0x18 ;  /* 0x00000018040c7836 */ /* 0x040fe20000000000 */
[----:B------:R-:W-:Y:S01]  /*2e40*/  VIMNMX R7, PT, PT, R5, R0, !PT ;  /* 0x0000000005077248 */ /* 0x000fe20007fe0100 */
[----:B------:R-:W-:Y:S01]  /*2e50*/  VIADD R18, R4, 0x30 ;  /* 0x0000003004127836 */ /* 0x000fe20000000000 */
[----:B------:R-:W-:Y:S01]  /*2e60*/  LEA.HI.X.SX32 R9, R3, RZ, 0x1, P2 ;  /* 0x000000ff03097211 */ /* 0x000fe200010f0eff */
[----:B------:R1:W-:Y:S01]  /*2e70*/  @!P0 STG.E desc[UR8][R46.64], R11 ;  /* 0x0000000b2e008986 */ /* 0x0003e2000c101908 */
[----:B0-----:R-:W-:Y:S01]  /*2e80*/  LEA R6, P2, R8, UR4, 0x2 ;  /* 0x0000000408067c11 */ /* 0x001fe2000f8410ff */
[----:B------:R-:W-:Y:S01]  /*2e90*/  VIADD R78, R4, 0x38 ;  /* 0x00000038044e7836 */ /* 0x000fe20000000000 */
[----:B------:R-:W-:Y:S02]  /*2ea0*/  ISETP.GE.AND P4, PT, R7, R2, PT ;  /* 0x000000020700720c */ /* 0x000fe40003f86270 */
[----:B------:R-:W-:-:S02]  /*2eb0*/  LEA.HI.X R7, R8, UR5, R9, 0x2, P2 ;  /* 0x0000000508077c11 */ /* 0x000fc400090f1409 */
[C---:B------:R-:W-:Y:S02]  /*2ec0*/  VIMNMX R9, PT, PT, R5.reuse, R76, !PT ;  /* 0x0000004c05097248 */ /* 0x040fe40007fe0100 */
[----:B------:R-:W-:Y:S01]  /*2ed0*/  VIMNMX R87, PT, PT, R5, R12, !PT ;  /* 0x0000000c05577248 */ /* 0x000fe20007fe0100 */
[----:B------:R0:W-:Y:S01]  /*2ee0*/  @!P5 STG.E desc[UR8][R6.64+0x20], R13 ;  /* 0x0000200d0600d986 */ /* 0x0001e2000c101908 */
[-C--:B------:R-:W-:Y:S01]  /*2ef0*/  ISETP.GE.AND P0, PT, R9, R2.reuse, PT ;  /* 0x000000020900720c */ /* 0x080fe20003f06270 */
[----:B-1----:R-:W-:Y:S01]  /*2f00*/  VIADD R47, R5, 0x10 ;  /* 0x00000010052f7836 */ /* 0x002fe20000000000 */
[----:B------:R-:W-:Y:S01]  /*2f10*/  ISETP.GE.AND P3, PT, R87, R2, PT ;  /* 0x000000025700720c */ /* 0x000fe20003f66270 */
[----:B------:R-:W1:Y:S01]  /*2f20*/  @!P1 LDC.64 R8, c[0x0][0x380] ;  /* 0x0000e000ff089b82 */ /* 0x000e620000000a00 */
[----:B------:R-:W-:Y:S01]  /*2f30*/  VIMNMX R87, PT, PT, R5, R18, !PT ;  /* 0x0000001205577248 */ /* 0x000fe20007fe0100 */
[----:B------:R-:W-:Y:S01]  /*2f40*/  @!P4 STG.E desc[UR8][R6.64+0x80], R19 ;  /* 0x000080130600c986 */ /* 0x000fe2000c101908 */
[----:B------:R-:W-:-:S02]  /*2f50*/  VIMNMX R11, PT, PT, R12, R75, !PT ;  /* 0x0000004b0c0b7248 */ /* 0x000fc40007fe0100 */
[----:B------:R-:W-:Y:S01]  /*2f60*/  ISETP.GE.AND P2, PT, R87, R2, PT ;  /* 0x000000025700720c */ /* 0x000fe20003f46270 */
[----:B------:R2:W-:Y:S01]  /*2f70*/  @!P6 STG.E desc[UR8][R6.64+0x40], R15 ;  /* 0x0000400f0600e986 */ /* 0x0005e2000c101908 */
[----:B------:R-:W-:Y:S01]  /*2f80*/  VIMNMX R87, PT, PT, R5, R78, !PT ;  /* 0x0000004e05577248 */ /* 0x000fe20007fe0100 */
[----:B0-----:R-:W-:Y:S01]  /*2f90*/  IMAD R13, R2, 0x8, R3 ;  /* 0x00000008020d7824 */ /* 0x001fe200078e0203 */
[-C--:B------:R-:W-:Y:S01]  /*2fa0*/  ISETP.GE.AND P4, PT, R11, R2.reuse, PT ;  /* 0x000000020b00720c */ /* 0x080fe20003f86270 */
[----:B------:R-:W-:Y:S01]  /*2fb0*/  @!P0 STG.E desc[UR8][R6.64+0xa0], R20 ;  /* 0x0000a01406008986 */ /* 0x000fe2000c101908 */
[----:B------:R-:W-:Y:S01]  /*2fc0*/  ISETP.GE.AND P5, PT, R87, R2, PT ;  /* 0x000000025700720c */ /* 0x000fe20003fa6270 */
[----:B------:R-:W-:Y:S01]  /*2fd0*/  @!P1 IMAD.IADD R11, R4, 0x1, R13 ;  /* 0x00000001040b9824 */ /* 0x000fe200078e020d */
[-C--:B------:R-:W-:Y:S01]  /*2fe0*/  VIMNMX R87, PT, PT, R14, R75.reuse, !PT ;  /* 0x0000004b0e577248 */ /* 0x080fe20007fe0100 */
[----:B------:R0:W-:Y:S01]  /*2ff0*/  @!P3 STG.E desc[UR8][R6.64+0x60], R17 ;  /* 0x000060110600b986 */ /* 0x0001e2000c101908 */
[----:B------:R-:W-:-:S02]  /*3000*/  VIMNMX R89, PT, PT, R16, R75, !PT ;  /* 0x0000004b10597248 */ /* 0x000fc40007fe0100 */
[-C--:B------:R-:W-:Y:S01]  /*3010*/  ISETP.GE.AND P3, PT, R87, R2.reuse, PT ;  /* 0x000000025700720c */ /* 0x080fe20003f66270 */
[----:B------:R-:W-:Y:S01]  /*3020*/  @!P2 STG.E desc[UR8][R6.64+0xc0], R21 ;  /* 0x0000c0150600a986 */ /* 0x000fe2000c101908 */
[----:B------:R-:W-:Y:S02]  /*3030*/  VIMNMX R87, PT, PT, R4, R47, !PT ;  /* 0x0000002f04577248 */ /* 0x000fe40007fe0100 */
[----:B--2---:R-:W-:Y:S02]  /*3040*/  VIMNMX R15, PT, PT, R0, R75, !PT ;  /* 0x0000004b000f7248 */ /* 0x004fe40007fe0100 */
[-C--:B------:R-:W-:Y:S01]  /*3050*/  ISETP.GE.AND P0, PT, R87, R2.reuse, PT ;  /* 0x000000025700720c */ /* 0x080fe20003f06270 */
[----:B-1----:R-:W-:Y:S01]  /*3060*/  @!P1 IMAD.WIDE R10, R11, 0x4, R8 ;  /* 0x000000040b0a9825 */ /* 0x002fe200078e0208 */
[----:B------:R1:W-:Y:S01]  /*3070*/  @!P5 STG.E desc[UR8][R6.64+0xe0], R22 ;  /* 0x0000e0160600d986 */ /* 0x0003e2000c101908 */
[----:B0-----:R-:W-:Y:S02]  /*3080*/  IADD3 R17, P2, PT, R4, R13, RZ ;  /* 0x0000000d04117210 */ /* 0x001fe40007f5e0ff */
[----:B------:R-:W-:Y:S01]  /*3090*/  ISETP.GE.AND P6, PT, R89, R2, PT ;  /* 0x000000025900720c */ /* 0x000fe20003fc6270 */
[----:B------:R0:W-:Y:S01]  /*30a0*/  @!P1 STG.E desc[UR8][R10.64], R23 ;  /* 0x000000170a009986 */ /* 0x0001e2000c101908 */
[----:B------:R-:W-:-:S02]  /*30b0*/  LEA.HI.X.SX32 R46, R13, RZ, 0x1, P2 ;  /* 0x000000ff0d2e7211 */ /* 0x000fc400010f0eff */
[C---:B------:R-:W-:Y:S02]  /*30c0*/  LEA R8, P2, R17.reuse, UR4, 0x2 ;  /* 0x0000000411087c11 */ /* 0x040fe4000f8410ff */
[-C--:B------:R-:W-:Y:S02]  /*30d0*/  VIMNMX R13, PT, PT, R76, R75.reuse, !PT ;  /* 0x0000004b4c0d7248 */ /* 0x080fe40007fe0100 */
[----:B------:R-:W-:Y:S01]  /*30e0*/  LEA.HI.X R9, R17, UR5, R46, 0x2, P2 ;  /* 0x0000000511097c11 */ /* 0x000fe200090f142e */
[----:B-1----:R-:W1:Y:S01]  /*30f0*/  @!P0 LDC.64 R6, c[0x0][0x380] ;  /* 0x0000e000ff068b82 */ /* 0x002e620000000a00 */
[-C--:B------:R-:W-:Y:S01]  /*3100*/  ISETP.GE.AND P5, PT, R15, R2.reuse, PT ;  /* 0x000000020f00720c */ /* 0x080fe20003fa6270 */
[--C-:B------:R-:W-:Y:S01]  /*3110*/  IMAD R17, R2, 0x10, R3.reuse ;  /* 0x0000001002117824 */ /* 0x100fe200078e0203 */
[-C--:B------:R-:W-:Y:S01]  /*3120*/  ISETP.GE.AND P2, PT, R13, R2.reuse, PT ;  /* 0x000000020d00720c */ /* 0x080fe20003f46270 */
[----:B------:R-:W-:Y:S01]  /*3130*/  @!P3 STG.E desc[UR8][R8.64+0x40], R25 ;  /* 0x000040190800b986 */ /* 0x000fe2000c101908 */
[----:B------:R-:W-:Y:S01]  /*3140*/  VIMNMX R15, PT, PT, R18, R75, !PT ;  /* 0x0000004b120f7248 */ /* 0x000fe20007fe0100 */
[----:B------:R-:W-:Y:S01]  /*3150*/  IMAD R3, R2, 0x20, R3 ;  /* 0x0000002002037824 */ /* 0x000fe200078e0203 */
[----:B------:R-:W-:Y:S01]  /*3160*/  VIMNMX R13, PT, PT, R16, R47, !PT ;  /* 0x0000002f100d7248 */ /* 0x000fe20007fe0100 */
[----:B------:R-:W-:Y:S01]  /*3170*/  @!P4 STG.E desc[UR8][R8.64+0x60], R26 ;  /* 0x0000601a0800c986 */ /* 0x000fe2000c101908 */
[----:B------:R-:W-:-:S02]  /*3180*/  ISETP.GE.AND P1, PT, R15, R2, PT ;  /* 0x000000020f00720c */ /* 0x000fc40003f26270 */
[-C--:B------:R-:W-:Y:S01]  /*3190*/  ISETP.GE.AND P3, PT, R13, R2.reuse, PT ;  /* 0x000000020d00720c */ /* 0x080fe20003f66270 */
[----:B------:R-:W-:Y:S01]  /*31a0*/  VIADD R13, R5, 0x18 ;  /* 0x00000018050d7836 */ /* 0x000fe20000000000 */
[----:B------:R-:W-:Y:S01]  /*31b0*/  VIMNMX R15, PT, PT, R14, R47, !PT ;  /* 0x0000002f0e0f7248 */ /* 0x000fe20007fe0100 */
[----:B------:R-:W-:Y:S01]  /*31c0*/  @!P6 STG.E desc[UR8][R8.64+0x20], R24 ;  /* 0x000020180800e986 */ /* 0x000fe2000c101908 */
[----:B------:R-:W-:Y:S02]  /*31d0*/  VIMNMX R75, PT, PT, R78, R75, !PT ;  /* 0x0000004b4e4b7248 */ /* 0x000fe40007fe0100 */
[-C--:B------:R-:W-:Y:S01]  /*31e0*/  ISETP.GE.AND P4, PT, R15, R2.reuse, PT ;  /* 0x000000020f00720c */ /* 0x080fe20003f86270 */
[----:B------:R-:W-:Y:S01]  /*31f0*/  @!P2 STG.E desc[UR8][R8.64+0xa0], R28 ;  /* 0x0000a01c0800a986 */ /* 0x000fe2000c101908 */
[----:B------:R-:W-:Y:S02]  /*3200*/  VIMNMX R15, PT, PT, R4, R13, !PT ;  /* 0x0000000d040f7248 */ /* 0x000fe40007fe0100 */
[-C--:B------:R-:W-:Y:S01]  /*3210*/  ISETP.GE.AND P6, PT, R75, R2.reuse, PT ;  /* 0x000000024b00720c */ /* 0x080fe20003fc6270 */
[----:B------:R-:W-:Y:S01]  /*3220*/  @!P5 STG.E desc[UR8][R8.64+0x80], R27 ;  /* 0x0000801b0800d986 */ /* 0x000fe2000c101908 */
[----:B------:R-:W-:-:S02]  /*3230*/  ISETP.GE.AND P2, PT, R15, R2, PT ;  /* 0x000000020f00720c */ /* 0x000fc40003f46270 */
[----:B0-----:R-:W-:Y:S01]  /*3240*/  VIMNMX R11, PT, PT, R12, R47, !PT ;  /* 0x0000002f0c0b7248 */ /* 0x001fe20007fe0100 */
[----:B------:R-:W-:Y:S01]  /*3250*/  @!P1 STG.E desc[UR8][R8.64+0xc0], R29 ;  /* 0x0000c01d08009986 */ /* 0x000fe2000c101908 */
[C---:B------:R-:W-:Y:S02]  /*3260*/  IADD3 R20, P1, PT, R4.reuse, R17, RZ ;  /* 0x0000001104147210 */ /* 0x040fe40007f3e0ff */
[----:B------:R-:W-:Y:S01]  /*3270*/  ISETP.GE.AND P5, PT, R11, R2, PT ;  /* 0x000000020b00720c */ /* 0x000fe20003fa6270 */
[----:B------:R-:W-:Y:S01]  /*3280*/  @!P0 IMAD.IADD R11, R4, 0x1, R17 ;  /* 0x00000001040b8824 */ /* 0x000fe200078e0211 */
[-C--:B------:R-:W-:Y:S02]  /*3290*/  VIMNMX R15, PT, PT, R0, R47.reuse, !PT ;  /* 0x0000002f000f7248 */ /* 0x080fe40007fe0100 */
[----:B------:R-:W-:Y:S01]  /*32a0*/  VIMNMX R19, PT, PT, R18, R47, !PT ;  /* 0x0000002f12137248 */ /* 0x000fe20007fe0100 */
[----:B------:R0:W-:Y:S01]  /*32b0*/  @!P6 STG.E desc[UR8][R8.64+0xe0], R30 ;  /* 0x0000e01e0800e986 */ /* 0x0001e2000c101908 */
[----:B-1----:R-:W-:Y:S01]  /*32c0*/  @!P0 IMAD.WIDE R10, R11, 0x4, R6 ;  /* 0x000000040b0a8825 */ /* 0x002fe200078e0206 */
[----:B------:R-:W-:-:S02]  /*32d0*/  LEA.HI.X.SX32 R7, R17, RZ, 0x1, P1 ;  /* 0x000000ff11077211 */ /* 0x000fc400008f0eff */
[----:B------:R-:W-:Y:S01]  /*32e0*/  LEA R6, P1, R20, UR4, 0x2 ;  /* 0x0000000414067c11 */ /* 0x000fe2000f8210ff */
[----:B------:R-:W-:Y:S01]  /*32f0*/  IMAD R17, R2, 0x8, R17 ;  /* 0x0000000802117824 */ /* 0x000fe200078e0211 */
[-C--:B------:R-:W-:Y:S01]  /*3300*/  ISETP.GE.AND P6, PT, R15, R2.reuse, PT ;  /* 0x000000020f00720c */ /* 0x080fe20003fc6270 */
[----:B------:R1:W-:Y:S01]  /*3310*/  @!P0 STG.E desc[UR8][R10.64], R31 ;  /* 0x0000001f0a008986 */ /* 0x0003e2000c101908 */
[-C--:B------:R-:W-:Y:S02]  /*3320*/  VIMNMX R15, PT, PT, R76, R47.reuse, !PT ;  /* 0x0000002f4c0f7248 */ /* 0x080fe40007fe0100 */
[----:B------:R-:W-:Y:S01]  /*3330*/  LEA.HI.X R7, R20, UR5, R7, 0x2, P1 ;  /* 0x0000000514077c11 */ /* 0x000fe200088f1407 */
[----:B0-----:R-:W0:Y:S01]  /*3340*/  @!P2 LDC.64 R8, c[0x0][0x380] ;  /* 0x0000e000ff08ab82 */ /* 0x001e220000000a00 */
[-C--:B------:R-:W-:Y:S02]  /*3350*/  ISETP.GE.AND P0, PT, R15, R2.reuse, PT ;  /* 0x000000020f00720c */ /* 0x080fe40003f06270 */
[----:B------:R-:W-:Y:S01]  /*3360*/  ISETP.GE.AND P1, PT, R19, R2, PT ;  /* 0x000000021300720c */ /* 0x000fe20003f26270 */
[----:B------:R-:W-:Y:S01]  /*3370*/  @!P3 STG.E desc[UR8][R6.64+0x20], R32 ;  /* 0x000020200600b986 */ /* 0x000fe2000c101908 */
[----:B------:R-:W-:-:S02]  /*3380*/  VIMNMX R47, PT, PT, R78, R47, !PT ;  /* 0x0000002f4e2f7248 */ /* 0x000fc40007fe0100 */
[-C--:B------:R-:W-:Y:S01]  /*3390*/  VIMNMX R15, PT, PT, R16, R13.reuse, !PT ;  /* 0x0000000d100f7248 */ /* 0x080fe20007fe0100 */
[----:B------:R-:W-:Y:S01]  /*33a0*/  @!P4 STG.E desc[UR8][R6.64+0x40], R33 ;  /* 0x000040210600c986 */ /* 0x000fe2000c101908 */
[-C--:B------:R-:W-:Y:S02]  /*33b0*/  ISETP.GE.AND P3, PT, R47, R2.reuse, PT ;  /* 0x000000022f00720c */ /* 0x080fe40003f66270 */
[-C--:B------:R-:W-:Y:S01]  /*33c0*/  ISETP.GE.AND P4, PT, R15, R2.reuse, PT ;  /* 0x000000020f00720c */ /* 0x080fe20003f86270 */
[----:B------:R-:W-:Y:S01]  /*33d0*/  VIADD R15, R5, 0x20 ;  /* 0x00000020050f7836 */ /* 0x000fe20000000000 */
[-C--:B------:R-:W-:Y:S01]  /*33e0*/  VIMNMX R19, PT, PT, R14, R13.reuse, !PT ;  /* 0x0000000d0e137248 */ /* 0x080fe20007fe0100 */
[----:B------:R-:W-:Y:S01]  /*33f0*/  @!P5 STG.E desc[UR8][R6.64+0x60], R34 ;  /* 0x000060220600d986 */ /* 0x000fe2000c101908 */
[----:B-1----:R-:W-:Y:S02]  /*3400*/  VIMNMX R11, PT, PT, R12, R13, !PT ;  /* 0x0000000d0c0b7248 */ /* 0x002fe40007fe0100 */
[----:B------:R-:W-:Y:S01]  /*3410*/  ISETP.GE.AND P5, PT, R19, R2, PT ;  /* 0x000000021300720c */ /* 0x000fe20003fa6270 */
[----:B------:R-:W-:Y:S01]  /*3420*/  @!P6 STG.E desc[UR8][R6.64+0x80], R35 ;  /* 0x000080230600e986 */ /* 0x000fe2000c101908 */
[----:B------:R-:W-:-:S02]  /*3430*/  VIMNMX R19, PT, PT, R4, R15, !PT ;  /* 0x0000000f04137248 */ /* 0x000fc40007fe0100 */
[-C--:B------:R-:W-:Y:S01]  /*3440*/  ISETP.GE.AND P6, PT, R11, R2.reuse, PT ;  /* 0x000000020b00720c */ /* 0x080fe20003fc6270 */
[----:B------:R-:W-:Y:S01]  /*3450*/  @!P0 STG.E desc[UR8][R6.64+0xa0], R36 ;  /* 0x0000a02406008986 */ /* 0x000fe2000c101908 */
[C---:B------:R-:W-:Y:S01]  /*3460*/  @!P2 IMAD.IADD R11, R4.reuse, 0x1, R17 ;  /* 0x00000001040ba824 */ /* 0x040fe200078e0211 */
[----:B------:R-:W-:Y:S02]  /*3470*/  ISETP.GE.AND P0, PT, R19, R2, PT ;  /* 0x000000021300720c */ /* 0x000fe40003f06270 */
[----:B------:R-:W-:Y:S01]  /*3480*/  @!P1 STG.E desc[UR8][R6.64+0xc0], R37 ;  /* 0x0000c02506009986 */ /* 0x000fe2000c101908 */
[----:B------:R-:W-:Y:S01]  /*3490*/  IADD3 R20, P1, PT, R4, R17, RZ ;  /* 0x0000001104147210 */ /* 0x000fe20007f3e0ff */
[----:B0-----:R-:W-:Y:S01]  /*34a0*/  @!P2 IMAD.WIDE R10, R11, 0x4, R8 ;  /* 0x000000040b0aa825 */ /* 0x001fe200078e0208 */
[----:B------:R-:W-:Y:S01]  /*34b0*/  VIMNMX R19, PT, PT, R0, R13, !PT ;  /* 0x0000000d00137248 */ /* 0x000fe20007fe0100 */
[----:B------:R0:W-:Y:S01]  /*34c0*/  @!P3 STG.E desc[UR8][R6.64+0xe0], R38 ;  /* 0x0000e0260600b986 */ /* 0x0001e2000c101908 */
[----:B------:R-:W-:-:S02]  /*34d0*/  LEA.HI.X.SX32 R9, R17, RZ, 0x1, P1 ;  /* 0x000000ff11097211 */ /* 0x000fc400008f0eff */
[----:B------:R-:W-:Y:S01]  /*34e0*/  LEA R8, P3, R20, UR4, 0x2 ;  /* 0x0000000414087c11 */ /* 0x000fe2000f8610ff */
[----:B------:R1:W-:Y:S01]  /*34f0*/  @!P2 STG.E desc[UR8][R10.64], R39 ;  /* 0x000000270a00a986 */ /* 0x0003e2000c101908 */
[-C--:B------:R-:W-:Y:S02]  /*3500*/  VIMNMX R17, PT, PT, R76, R13.reuse, !PT ;  /* 0x0000000d4c117248 */ /* 0x080fe40007fe0100 */
[-C--:B------:R-:W-:Y:S02]  /*3510*/  ISETP.GE.AND P1, PT, R19, R2.reuse, PT ;  /* 0x000000021300720c */ /* 0x080fe40003f26270 */
[----:B------:R-:W-:Y:S02]  /*3520*/  LEA.HI.X R9, R20, UR5, R9, 0x2, P3 ;  /* 0x0000000514097c11 */ /* 0x000fe400098f1409 */
[-C--:B------:R-:W-:Y:S01]  /*3530*/  VIMNMX R19, PT, PT, R18, R13.reuse, !PT ;  /* 0x0000000d12137248 */ /* 0x080fe20007fe0100 */
[----:B0-----:R-:W0:Y:S01]  /*3540*/  @!P0 LDC.64 R6, c[0x0][0x380] ;  /* 0x0000e000ff068b82 */ /* 0x001e220000000a00 */
[----:B------:R-:W-:Y:S01]  /*3550*/  ISETP.GE.AND P2, PT, R17, R2, PT ;  /* 0x000000021100720c */ /* 0x000fe20003f46270 */
[----:B------:R-:W-:Y:S01]  /*3560*/  @!P4 STG.E desc[UR8][R8.64+0x20], R40 ;  /* 0x000020280800c986 */ /* 0x000fe2000c101908 */
[----:B------:R-:W-:-:S02]  /*3570*/  VIMNMX R13, PT, PT, R78, R13, !PT ;  /* 0x0000000d4e0d7248 */ /* 0x000fc40007fe0100 */
[-C--:B------:R-:W-:Y:S01]  /*3580*/  ISETP.GE.AND P3, PT, R19, R2.reuse, PT ;  /* 0x000000021300720c */ /* 0x080fe20003f66270 */
[----:B------:R-:W-:Y:S01]  /*3590*/  VIADD R19, R5, 0x28 ;  /* 0x0000002805137836 */ /* 0x000fe20000000000 */
[-C--:B------:R-:W-:Y:S01]  /*35a0*/  ISETP.GE.AND P4, PT, R13, R2.reuse, PT ;  /* 0x000000020d00720c */ /* 0x080fe20003f86270 */
[----:B------:R-:W-:Y:S01]  /*35b0*/  @!P6 STG.E desc[UR8][R8.64+0x60], R42 ;  /* 0x0000602a0800e986 */ /* 0x000fe2000c101908 */
[-C--:B------:R-:W-:Y:S02]  /*35c0*/  VIMNMX R13, PT, PT, R14, R15.reuse, !PT ;  /* 0x0000000f0e0d7248 */ /* 0x080fe40007fe0100 */
[----:B-1----:R-:W-:Y:S01]  /*35d0*/  VIMNMX R11, PT, PT, R12, R15, !PT ;  /* 0x0000000f0c0b7248 */ /* 0x002fe20007fe0100 */
[----:B------:R-:W-:Y:S01]  /*35e0*/  @!P1 STG.E desc[UR8][R8.64+0x80], R43 ;  /* 0x0000802b08009986 */ /* 0x000fe2000c101908 */
[----:B------:R-:W-:Y:S02]  /*35f0*/  ISETP.GE.AND P6, PT, R13, R2, PT ;  /* 0x000000020d00720c */ /* 0x000fe40003fc6270 */
[----:B------:R-:W-:Y:S01]  /*3600*/  VIMNMX R13, PT, PT, R4, R19, !PT ;  /* 0x00000013040d7248 */ /* 0x000fe20007fe0100 */
[----:B------:R-:W-:Y:S01]  /*3610*/  @!P2 STG.E desc[UR8][R8.64+0xa0], R44 ;  /* 0x0000a02c0800a986 */ /* 0x000fe2000c101908 */
[----:B------:R-:W-:-:S02]  /*3620*/  VIMNMX R17, PT, PT, R16, R15, !PT ;  /* 0x0000000f10117248 */ /* 0x000fc40007fe0100 */
[-C--:B------:R-:W-:Y:S01]  /*3630*/  ISETP.GE.AND P2, PT, R13, R2.reuse, PT ;  /* 0x000000020d00720c */ /* 0x080fe20003f46270 */
[----:B------:R-:W-:Y:S01]  /*3640*/  @!P5 STG.E desc[UR8][R8.64+0x40], R41 ;  /* 0x000040290800d986 */ /* 0x000fe2000c101908 */
[-C--:B------:R-:W-:Y:S01]  /*3650*/  ISETP.GE.AND P1, PT, R11, R2.reuse, PT ;  /* 0x000000020b00720c */ /* 0x080fe20003f26270 */
[C---:B------:R-:W-:Y:S01]  /*3660*/  @!P0 IMAD.IADD R11, R4.reuse, 0x1, R3 ;  /* 0x00000001040b8824 */ /* 0x040fe200078e0203 */
[----:B------:R-:W-:Y:S01]  /*3670*/  ISETP.GE.AND P5, PT, R17, R2, PT ;  /* 0x000000021100720c */ /* 0x000fe20003fa6270 */
        /* <DEDUP_REMOVED lines=8> */
[-C--:B------:R-:W-:Y:S02]  /*3700*/  ISETP.GE.AND P3, PT, R13, R2.reuse, PT ;  /* 0x000000020d00720c */ /* 0x080fe40003f66270 */
[-C--:B------:R-:W-:Y:S02]  /*3710*/  VIMNMX R13, PT, PT, R76, R15.reuse, !PT ;  /* 0x0000000f4c0d7248 */ /* 0x080fe40007fe0100 */
[----:B------:R-:W-:Y:S02]  /*3720*/  VIMNMX R17, PT, PT, R18, R15, !PT ;  /* 0x0000000f12117248 */ /* 0x000fe40007fe0100 */
[----:B------:R-:W-:Y:S01]  /*3730*/  LEA.HI.X R7, R20, UR5, R7, 0x2, P4 ;  /* 0x0000000514077c11 */ /* 0x000fe2000a0f1407 */
[----:B0-----:R-:W0:Y:S01]  /*3740*/  @!P2 LDC.64 R8, c[0x0][0x380] ;  /* 0x0000e000ff08ab82 */ /* 0x001e220000000a00 */
[----:B------:R-:W-:-:S02]  /*3750*/  ISETP.GE.AND P0, PT, R13, R2, PT ;  /* 0x000000020d00720c */ /* 0x000fc40003f06270 */
[-C--:B------:R-:W-:Y:S01]  /*3760*/  ISETP.GE.AND P4, PT, R17, R2.reuse, PT ;  /* 0x000000021100720c */ /* 0x080fe20003f86270 */
[----:B------:R-:W-:Y:S01]  /*3770*/  @!P5 STG.E desc[UR8][R6.64+0x20], R50 ;  /* 0x000020320600d986 */ /* 0x000fe2000c101908 */
[----:B------:R-:W-:Y:S01]  /*3780*/  VIMNMX R15, PT, PT, R78, R15, !PT ;  /* 0x0000000f4e0f7248 */ /* 0x000fe20007fe0100 */
[----:B------:R-:W-:Y:S01]  /*3790*/  VIADD R17, R5, 0x30 ;  /* 0x0000003005117836 */ /* 0x000fe20000000000 */
[-C--:B------:R-:W-:Y:S01]  /*37a0*/  VIMNMX R13, PT, PT, R16, R19.reuse, !PT ;  /* 0x00000013100d7248 */ /* 0x080fe20007fe0100 */
[----:B------:R-:W-:Y:S01]  /*37b0*/  @!P6 STG.E desc[UR8][R6.64+0x40], R51 ;  /* 0x000040330600e986 */ /* 0x000fe2000c101908 */
[-C--:B------:R-:W-:Y:S02]  /*37c0*/  ISETP.GE.AND P5, PT, R15, R2.reuse, PT ;  /* 0x000000020f00720c */ /* 0x080fe40003fa6270 */
[-C--:B------:R-:W-:Y:S01]  /*37d0*/  VIMNMX R15, PT, PT, R14, R19.reuse, !PT ;  /* 0x000000130e0f7248 */ /* 0x080fe20007fe0100 */
[----:B------:R-:W-:Y:S01]  /*37e0*/  @!P1 STG.E desc[UR8][R6.64+0x60], R52 ;  /* 0x0000603406009986 */ /* 0x000fe2000c101908 */
[-C--:B------:R-:W-:Y:S01]  /*37f0*/  ISETP.GE.AND P6, PT, R13, R2.reuse, PT ;  /* 0x000000020d00720c */ /* 0x080fe20003fc6270 */
[--C-:B------:R-:W-:Y:S01]  /*3800*/  IMAD R13, R2, 0x8, R3.reuse ;  /* 0x00000008020d7824 */ /* 0x100fe200078e0203 */
[----:B-1----:R-:W-:Y:S01]  /*3810*/  VIMNMX R11, PT, PT, R12, R19, !PT ;  /* 0x000000130c0b7248 */ /* 0x002fe20007fe0100 */
[----:B------:R-:W-:Y:S01]  /*3820*/  @!P3 STG.E desc[UR8][R6.64+0x80], R53 ;  /* 0x000080350600b986 */ /* 0x000fe2000c101908 */
[-C--:B------:R-:W-:Y:S01]  /*3830*/  ISETP.GE.AND P1, PT, R15, R2.reuse, PT ;  /* 0x000000020f00720c */ /* 0x080fe20003f26270 */
[----:B------:R-:W-:Y:S01]  /*3840*/  IMAD R3, R2, 0x10, R3 ;  /* 0x0000001002037824 */ /* 0x000fe200078e0203 */
[C---:B------:R-:W-:Y:S01]  /*3850*/  VIMNMX R15, PT, PT, R4.reuse, R17, !PT ;  /* 0x00000011040f7248 */ /* 0x040fe20007fe0100 */
        /* <DEDUP_REMOVED lines=10> */
[-C--:B------:R-:W-:Y:S01]  /*3900*/  ISETP.GE.AND P4, PT, R15, R2.reuse, PT ;  /* 0x000000020f00720c */ /* 0x080fe20003f86270 */
[----:B------:R1:W-:Y:S01]  /*3910*/  @!P2 STG.E desc[UR8][R10.64], R57 ;  /* 0x000000390a00a986 */ /* 0x0003e2000c101908 */
[-C--:B------:R-:W-:Y:S02]  /*3920*/  VIMNMX R15, PT, PT, R18, R19.reuse, !PT ;  /* 0x00000013120f7248 */ /* 0x080fe40007fe0100 */
[C---:B------:R-:W-:Y:S02]  /*3930*/  LEA R8, P5, R20.reuse, UR4, 0x2 ;  /* 0x0000000414087c11 */ /* 0x040fe4000f8a10ff */
[----:B------:R-:W-:Y:S01]  /*3940*/  ISETP.GE.AND P2, PT, R15, R2, PT ;  /* 0x000000020f00720c */ /* 0x000fe20003f46270 */
[----:B------:R-:W-:Y:S01]  /*3950*/  VIADD R15, R5, 0x38 ;  /* 0x00000038050f7836 */ /* 0x000fe20000000000 */
[----:B------:R-:W-:Y:S01]  /*3960*/  LEA.HI.X R9, R20, UR5, R9, 0x2, P5 ;  /* 0x0000000514097c11 */ /* 0x000fe2000a8f1409 */
[----:B0-----:R-:W0:Y:S01]  /*3970*/  @!P0 LDC.64 R6, c[0x0][0x380] ;  /* 0x0000e000ff068b82 */ /* 0x001e220000000a00 */
[----:B------:R-:W-:-:S02]  /*3980*/  VIMNMX R13, PT, PT, R76, R19, !PT ;  /* 0x000000134c0d7248 */ /* 0x000fc40007fe0100 */
[----:B------:R-:W-:Y:S01]  /*3990*/  VIMNMX R19, PT, PT, R78, R19, !PT ;  /* 0x000000134e137248 */ /* 0x000fe20007fe0100 */
[----:B------:R-:W-:Y:S01]  /*39a0*/  @!P4 STG.E desc[UR8][R8.64+0x80], R61 ;  /* 0x0000803d0800c986 */ /* 0x000fe2000c101908 */
[----:B-1----:R-:W-:Y:S02]  /*39b0*/  VIMNMX R11, PT, PT, R4, R15, !PT ;  /* 0x0000000f040b7248 */ /* 0x002fe40007fe0100 */
[-C--:B------:R-:W-:Y:S01]  /*39c0*/  ISETP.GE.AND P5, PT, R13, R2.reuse, PT ;  /* 0x000000020d00720c */ /* 0x080fe20003fa6270 */
[----:B------:R-:W-:Y:S01]  /*39d0*/  @!P6 STG.E desc[UR8][R8.64+0x20], R58 ;  /* 0x0000203a0800e986 */ /* 0x000fe2000c101908 */
[-C--:B------:R-:W-:Y:S02]  /*39e0*/  ISETP.GE.AND P4, PT, R11, R2.reuse, PT ;  /* 0x000000020b00720c */ /* 0x080fe40003f86270 */
[----:B------:R-:W-:Y:S01]  /*39f0*/  ISETP.GE.AND P6, PT, R19, R2, PT ;  /* 0x000000021300720c */ /* 0x000fe20003fc6270 */
[----:B------:R-:W-:Y:S01]  /*3a00*/  @!P3 STG.E desc[UR8][R8.64+0x60], R60 ;  /* 0x0000603c0800b986 */ /* 0x000fe2000c101908 */
[----:B------:R-:W-:-:S02]  /*3a10*/  VIMNMX R5, PT, PT, R14, R17, !PT ;  /* 0x000000110e057248 */ /* 0x000fc40007fe0100 */
[-C--:B------:R-:W-:Y:S01]  /*3a20*/  VIMNMX R13, PT, PT, R16, R17.reuse, !PT ;  /* 0x00000011100d7248 */ /* 0x080fe20007fe0100 */
[----:B------:R-:W-:Y:S01]  /*3a30*/  @!P2 STG.E desc[UR8][R8.64+0xc0], R63 ;  /* 0x0000c03f0800a986 */ /* 0x000fe2000c101908 */
[-C--:B------:R-:W-:Y:S02]  /*3a40*/  ISETP.GE.AND P3, PT, R5, R2.reuse, PT ;  /* 0x000000020500720c */ /* 0x080fe40003f66270 */
[----:B------:R-:W-:Y:S01]  /*3a50*/  VIMNMX R5, PT, PT, R12, R17, !PT ;  /* 0x000000110c057248 */ /* 0x000fe20007fe0100 */
[----:B------:R-:W-:Y:S01]  /*3a60*/  @!P1 STG.E desc[UR8][R8.64+0x40], R59 ;  /* 0x0000403b08009986 */ /* 0x000fe2000c101908 */
[C---:B------:R-:W-:Y:S01]  /*3a70*/  IADD3 R19, P2, PT, R4.reuse, R3, RZ ;  /* 0x0000000304137210 */ /* 0x040fe20007f5e0ff */
[----:B------:R-:W1:Y:S01]  /*3a80*/  @!P4 LDC.64 R20, c[0x0][0x380] ;  /* 0x0000e000ff14cb82 */ /* 0x000e620000000a00 */
[-C--:B------:R-:W-:Y:S01]  /*3a90*/  ISETP.GE.AND P1, PT, R13, R2.reuse, PT ;  /* 0x000000020d00720c */ /* 0x080fe20003f26270 */
[----:B------:R-:W-:Y:S01]  /*3aa0*/  @!P5 STG.E desc[UR8][R8.64+0xa0], R62 ;  /* 0x0000a03e0800d986 */ /* 0x000fe2000c101908 */
[----:B------:R-:W-:Y:S01]  /*3ab0*/  ISETP.GE.AND P5, PT, R5, R2, PT ;  /* 0x000000020500720c */ /* 0x000fe20003fa6270 */
[----:B------:R-:W-:Y:S01]  /*3ac0*/  @!P0 IMAD.IADD R5, R4, 0x1, R3 ;  /* 0x0000000104058824 */ /* 0x000fe200078e0203 */
[----:B------:R-:W-:Y:S01]  /*3ad0*/  VIMNMX R11, PT, PT, R0, R17, !PT ;  /* 0x00000011000b7248 */ /* 0x000fe20007fe0100 */
[----:B------:R-:W-:Y:S01]  /*3ae0*/  @!P6 STG.E desc[UR8][R8.64+0xe0], R64 ;  /* 0x0000e0400800e986 */ /* 0x000fe2000c101908 */
[----:B------:R-:W-:Y:S01]  /*3af0*/  LEA.HI.X.SX32 R22, R3, RZ, 0x1, P2 ;  /* 0x000000ff03167211 */ /* 0x000fe200010f0eff */
[----:B0-----:R-:W-:Y:S01]  /*3b00*/  @!P0 IMAD.WIDE R6, R5, 0x4, R6 ;  /* 0x0000000405068825 */ /* 0x001fe200078e0206 */
[----:B------:R-:W-:-:S02]  /*3b10*/  LEA R10, P2, R19, UR4, 0x2 ;  /* 0x00000004130a7c11 */ /* 0x000fc4000f8410ff */
[-C--:B------:R-:W-:Y:S01]  /*3b20*/  ISETP.GE.AND P6, PT, R11, R2.reuse, PT ;  /* 0x000000020b00720c */ /* 0x080fe20003fc6270 */
[----:B------:R-:W-:Y:S01]  /*3b30*/  IMAD R3, R2, 0x8, R3 ;  /* 0x0000000802037824 */ /* 0x000fe200078e0203 */
[----:B------:R-:W-:Y:S01]  /*3b40*/  LEA.HI.X R11, R19, UR5, R22, 0x2, P2 ;  /* 0x00000005130b7c11 */ /* 0x000fe200090f1416 */
[----:B------:R0:W-:Y:S01]  /*3b50*/  @!P0 STG.E desc[UR8][R6.64], R65 ;  /* 0x0000004106008986 */ /* 0x0001e2000c101908 */
[-C--:B------:R-:W-:Y:S02]  /*3b60*/  VIMNMX R5, PT, PT, R76, R17.reuse, !PT ;  /* 0x000000114c057248 */ /* 0x080fe40007fe0100 */
[-C--:B------:R-:W-:Y:S01]  /*3b70*/  VIMNMX R13, PT, PT, R18, R17.reuse, !PT ;  /* 0x00000011120d7248 */ /* 0x080fe20007fe0100 */
[----:B------:R2:W-:Y:S01]  /*3b80*/  @!P1 STG.E desc[UR8][R10.64+0x20], R66 ;  /* 0x000020420a009986 */ /* 0x0005e2000c101908 */
[----:B------:R-:W-:Y:S02]  /*3b90*/  VIMNMX R17, PT, PT, R78, R17, !PT ;  /* 0x000000114e117248 */ /* 0x000fe40007fe0100 */
[-C--:B------:R-:W-:Y:S01]  /*3ba0*/  ISETP.GE.AND P0, PT, R5, R2.reuse, PT ;  /* 0x000000020500720c */ /* 0x080fe20003f06270 */
[----:B------:R2:W-:Y:S01]  /*3bb0*/  @!P3 STG.E desc[UR8][R10.64+0x40], R69 ;  /* 0x000040450a00b986 */ /* 0x0005e2000c101908 */
[----:B------:R-:W-:-:S02]  /*3bc0*/  ISETP.GE.AND P1, PT, R17, R2, PT ;  /* 0x000000021100720c */ /* 0x000fc40003f26270 */
[-C--:B------:R-:W-:Y:S01]  /*3bd0*/  ISETP.GE.AND P2, PT, R13, R2.reuse, PT ;  /* 0x000000020d00720c */ /* 0x080fe20003f46270 */
[----:B0-----:R-:W-:Y:S01]  /*3be0*/  @!P4 IMAD.IADD R7, R4, 0x1, R3 ;  /* 0x000000010407c824 */ /* 0x001fe200078e0203 */
[-C--:B------:R-:W-:Y:S01]  /*3bf0*/  VIMNMX R5, PT, PT, R16, R15.reuse, !PT ;  /* 0x0000000f10057248 */ /* 0x080fe20007fe0100 */
[----:B------:R2:W-:Y:S01]  /*3c00*/  @!P5 STG.E desc[UR8][R10.64+0x60], R70 ;  /* 0x000060460a00d986 */ /* 0x0005e2000c101908 */
[-C--:B------:R-:W-:Y:S01]  /*3c10*/  VIMNMX R9, PT, PT, R14, R15.reuse, !PT ;  /* 0x0000000f0e097248 */ /* 0x080fe20007fe0100 */
[----:B-1----:R-:W-:Y:S01]  /*3c20*/  @!P4 IMAD.WIDE R6, R7, 0x4, R20 ;  /* 0x000000040706c825 */ /* 0x002fe200078e0214 */
[-C--:B------:R-:W-:Y:S01]  /*3c30*/  ISETP.GE.AND P3, PT, R5, R2.reuse, PT ;  /* 0x000000020500720c */ /* 0x080fe20003f66270 */
[----:B------:R2:W-:Y:S01]  /*3c40*/  @!P6 STG.E desc[UR8][R10.64+0x80], R71 ;  /* 0x000080470a00e986 */ /* 0x0005e2000c101908 */
[----:B------:R-:W-:Y:S02]  /*3c50*/  ISETP.GE.AND P5, PT, R9, R2, PT ;  /* 0x000000020900720c */ /* 0x000fe40003fa6270 */
[-C--:B------:R-:W-:Y:S01]  /*3c60*/  VIMNMX R5, PT, PT, R12, R15.reuse, !PT ;  /* 0x0000000f0c057248 */ /* 0x080fe20007fe0100 */
[----:B------:R2:W-:Y:S01]  /*3c70*/  @!P1 STG.E desc[UR8][R10.64+0xe0], R74 ;  /* 0x0000e04a0a009986 */ /* 0x0005e2000c101908 */
[----:B------:R-:W-:-:S02]  /*3c80*/  VIMNMX R9, PT, PT, R0, R15, !PT ;  /* 0x0000000f00097248 */ /* 0x000fc40007fe0100 */
[----:B------:R-:W-:Y:S01]  /*3c90*/  IADD3 R0, P1, PT, R4, R3, RZ ;  /* 0x0000000304007210 */ /* 0x000fe20007f3e0ff */
[----:B------:R2:W-:Y:S01]  /*3ca0*/  @!P0 STG.E desc[UR8][R10.64+0xa0], R72 ;  /* 0x0000a0480a008986 */ /* 0x0005e2000c101908 */
[-C--:B------:R-:W-:Y:S02]  /*3cb0*/  ISETP.GE.AND P6, PT, R5, R2.reuse, PT ;  /* 0x000000020500720c */ /* 0x080fe40003fc6270 */
[----:B------:R-:W-:Y:S01]  /*3cc0*/  ISETP.GE.AND P0, PT, R9, R2, PT ;  /* 0x000000020900720c */ /* 0x000fe20003f06270 */
[----:B------:R2:W-:Y:S01]  /*3cd0*/  @!P2 STG.E desc[UR8][R10.64+0xc0], R73 ;  /* 0x0000c0490a00a986 */ /* 0x0005e2000c101908 */
[-C--:B------:R-:W-:Y:S02]  /*3ce0*/  VIMNMX R5, PT, PT, R76, R15.reuse, !PT ;  /* 0x0000000f4c057248 */ /* 0x080fe40007fe0100 */
[----:B------:R-:W-:Y:S01]  /*3cf0*/  VIMNMX R9, PT, PT, R18, R15, !PT ;  /* 0x0000000f12097248 */ /* 0x000fe20007fe0100 */
[----:B------:R2:W-:Y:S01]  /*3d00*/  @!P4 STG.E desc[UR8][R6.64], R67 ;  /* 0x000000430600c986 */ /* 0x0005e2000c101908 */
[----:B------:R-:W-:-:S02]  /*3d10*/  LEA.HI.X.SX32 R3, R3, RZ, 0x1, P1 ;  /* 0x000000ff03037211 */ /* 0x000fc400008f0eff */
[----:B------:R-:W-:Y:S02]  /*3d20*/  LEA R4, P4, R0, UR4, 0x2 ;  /* 0x0000000400047c11 */ /* 0x000fe4000f8810ff */
[----:B------:R-:W-:Y:S02]  /*3d30*/  VIMNMX R15, PT, PT, R78, R15, !PT ;  /* 0x0000000f4e0f7248 */ /* 0x000fe40007fe0100 */
[-C--:B------:R-:W-:Y:S02]  /*3d40*/  ISETP.GE.AND P1, PT, R5, R2.reuse, PT ;  /* 0x000000020500720c */ /* 0x080fe40003f26270 */
[-C--:B------:R-:W-:Y:S02]  /*3d50*/  ISETP.GE.AND P2, PT, R9, R2.reuse, PT ;  /* 0x000000020900720c */ /* 0x080fe40003f46270 */
[----:B------:R-:W-:Y:S02]  /*3d60*/  LEA.HI.X R5, R0, UR5, R3, 0x2, P4 ;  /* 0x0000000500057c11 */ /* 0x000fe4000a0f1403 */
[----:B------:R-:W-:-:S03]  /*3d70*/  ISETP.GE.AND P4, PT, R15, R2, PT ;  /* 0x000000020f00720c */ /* 0x000fc60003f86270 */
[----:B------:R2:W-:Y:S04]  /*3d80*/  @!P3 STG.E desc[UR8][R4.64+0x20], R68 ;  /* 0x000020440400b986 */ /* 0x0005e8000c101908 */
[----:B------:R2:W-:Y:S04]  /*3d90*/  @!P5 STG.E desc[UR8][R4.64+0x40], R77 ;  /* 0x0000404d0400d986 */ /* 0x0005e8000c101908 */
[----:B------:R2:W-:Y:S04]  /*3da0*/  @!P6 STG.E desc[UR8][R4.64+0x60], R79 ;  /* 0x0000604f0400e986 */ /* 0x0005e8000c101908 */
[----:B------:R2:W-:Y:S04]  /*3db0*/  @!P0 STG.E desc[UR8][R4.64+0x80], R81 ;  /* 0x0000805104008986 */ /* 0x0005e8000c101908 */
[----:B------:R2:W-:Y:S04]  /*3dc0*/  @!P1 STG.E desc[UR8][R4.64+0xa0], R83 ;  /* 0x0000a05304009986 */ /* 0x0005e8000c101908 */
[----:B------:R2:W-:Y:S01]  /*3dd0*/  @!P2 STG.E desc[UR8][R4.64+0xc0], R85 ;  /* 0x0000c0550400a986 */ /* 0x0005e2000c101908 */
[----:B------:R-:W-:Y:S05]  /*3de0*/  @P4 EXIT ;  /* 0x000000000000494d */ /* 0x000fea0003800000 */
[----:B------:R-:W-:Y:S01]  /*3df0*/  STG.E desc[UR8][R4.64+0xe0], R86 ;  /* 0x0000e05604007986 */ /* 0x000fe2000c101908 */
[----:B------:R-:W-:Y:S05]  /*3e00*/  EXIT ;  /* 0x000000000000794d */ /* 0x000fea0003800000 */
.L_x_2:
[----:B------:R-:W-:-:S00]  /*3e10*/  BRA `(.L_x_2) ;  /* 0xfffffffc00fc7947 */ /* 0x000fc0000383ffff */
[----:B------:R-:W-:-:S00]  /*3e20*/  NOP ;  /* 0x0000000000007918 */ /* 0x000fc00000000000 */
        /* <DEDUP_REMOVED lines=13> */
.L_x_23:


//--------------------- .text._Z10myppkernelPKfPfii --------------------------
	.section	.text._Z10myppkernelPKfPfii,"ax",@progbits
	.align	128
        .global         _Z10myppkernelPKfPfii
        .type           _Z10myppkernelPKfPfii,@function
        .size           _Z10myppkernelPKfPfii,(.L_x_24 - _Z10myppkernelPKfPfii)
        .other          _Z10myppkernelPKfPfii,@"STO_CUDA_ENTRY STV_DEFAULT"
_Z10myppkernelPKfPfii:
.text._Z10myppkernelPKfPfii:
[----:B------:R-:W-:Y:S01]  /*0000*/  LDC R1, c[0x0][0x37c] ;  /* 0x0000df00ff017b82 */ /* 0x000fe20000000800 */
[----:B------:R-:W0:Y:S02]  /*0010*/  LDCU UR4, c[0x0][0x394] ;  /* 0x00007280ff0477ac */ /* 0x000e240008000800 */
[----:B0-----:R-:W-:-:S05]  /*0020*/  IMAD.U32 R31, RZ, RZ, UR4 ;  /* 0x00000004ff1f7e24 */ /* 0x001fca000f8e00ff */
[----:B------:R-:W-:-:S13]  /*0030*/  ISETP.GE.AND P0, PT, R31, 0x1, PT ;  /* 0x000000011f00780c */ /* 0x000fda0003f06270 */
[----:B------:R-:W-:Y:S05]  /*0040*/  @!P0 EXIT ;  /* 0x000000000000894d */ /* 0x000fea0003800000 */
[----:B------:R-:W0:Y:S01]  /*0050*/  S2R R0, SR_CTAID.Y ;  /* 0x0000000000007919 */ /* 0x000e220000002600 */
[----:B------:R-:W0:Y:S01]  /*0060*/  LDCU UR4, c[0x0][0x390] ;  /* 0x00007200ff0477ac */ /* 0x000e220008000800 */
[C---:B------:R-:W-:Y:S01]  /*0070*/  ISETP.GE.U32.AND P0, PT, R31.reuse, 0x1c1, PT ;  /* 0x000001c11f00780c */ /* 0x040fe20003f06070 */
[----:B------:R-:W-:Y:S01]  /*0080*/  VIADD R3, R31, 0xffffffff ;  /* 0xffffffff1f037836 */ /* 0x000fe20000000000 */
[----:B------:R-:W1:Y:S01]  /*0090*/  S2R R2, SR_TID.X ;  /* 0x0000000000027919 */ /* 0x000e620000002100 */
[----:B------:R-:W2:Y:S01]  /*00a0*/  LDCU.64 UR6, c[0x0][0x358] ;  /* 0x00006b00ff0677ac */ /* 0x000ea20008000a00 */
[----:B------:R-:W-:Y:S02]  /*00b0*/  IMAD.MOV.U32 R9, RZ, RZ, RZ ;  /* 0x000000ffff097224 */ /* 0x000fe400078e00ff */
[C---:B0-----:R-:W-:Y:S02]  /*00c0*/  IMAD R5, R0.reuse, UR4, RZ ;  /* 0x0000000400057c24 */ /* 0x041fe4000f8e02ff */
[----:B------:R-:W-:-:S02]  /*00d0*/  IMAD R7, R0, R31, RZ ;  /* 0x0000001f00077224 */ /* 0x000fc400078e02ff */
[----:B------:R-:W-:-:S03]  /*00e0*/  IMAD R4, R31, R31, R0 ;  /* 0x0000001f1f047224 */ /* 0x000fc600078e0200 */
[----:B-12---:R-:W-:Y:S05]  /*00f0*/  @!P0 BRA `(.L_x_3) ;  /* 0x0000000400c08947 */ /* 0x006fea0003800000 */
[----:B------:R-:W0:Y:S01]  /*0100*/  LDCU.64 UR4, c[0x0][0x388] ;  /* 0x00007100ff0477ac */ /* 0x000e220008000a00 */
[-C--:B------:R-:W-:Y:S01]  /*0110*/  IADD3 R33, P0, PT, R7, R2.reuse, RZ ;  /* 0x0000000207217210 */ /* 0x080fe20007f1e0ff */
[----:B------:R-:W-:Y:S01]  /*0120*/  IMAD.IADD R6, R2, 0x1, R31 ;  /* 0x0000000102067824 */ /* 0x000fe200078e021f */
[----:B------:R-:W-:Y:S01]  /*0130*/  LEA.HI R14, R3, 0x1, RZ, 0x1a ;  /* 0x00000001030e7811 */ /* 0x000fe200078fd0ff */
[----:B------:R-:W-:Y:S01]  /*0140*/  IMAD.IADD R26, R5, 0x1, R2 ;  /* 0x00000001051a7824 */ /* 0x000fe200078e0202 */
[----:B------:R-:W-:Y:S01]  /*0150*/  IADD3.X R8, PT, PT, RZ, RZ, RZ, P0, !PT ;  /* 0x000000ffff087210 */ /* 0x000fe200007fe4ff */
[C---:B------:R-:W-:Y:S01]  /*0160*/  VIADD R10, R6.reuse, 0xc0 ;  /* 0x000000c0060a7836 */ /* 0x040fe20000000000 */
[C---:B------:R-:W-:Y:S01]  /*0170*/  IADD3 R9, PT, PT, R6.reuse, 0x80, RZ ;  /* 0x0000008006097810 */ /* 0x040fe20007ffe0ff */
[C---:B------:R-:W-:Y:S01]  /*0180*/  VIADD R11, R6.reuse, 0x100 ;  /* 0x00000100060b7836 */ /* 0x040fe20000000000 */
[C---:B------:R-:W-:Y:S01]  /*0190*/  IADD3 R12, PT, PT, R6.reuse, 0x140, RZ ;  /* 0x00000140060c7810 */ /* 0x040fe20007ffe0ff */
[----:B------:R-:W-:Y:S01]  /*01a0*/  VIADD R13, R6, 0x180 ;  /* 0x00000180060d7836 */ /* 0x000fe20000000000 */
[----:B------:R-:W-:Y:S01]  /*01b0*/  LOP3.LUT R28, R14, 0x7fffff8, RZ, 0xc0, !PT ;  /* 0x07fffff80e1c7812 */ /* 0x000fe200078ec0ff */
[C---:B------:R-:W-:Y:S01]  /*01c0*/  IMAD R15, R6.reuse, R31, R0 ;  /* 0x0000001f060f7224 */ /* 0x040fe200078e0200 */
[-C--:B------:R-:W-:Y:S01]  /*01d0*/  IADD3 R27, PT, PT, R7, R2.reuse, RZ ;  /* 0x00000002071b7210 */ /* 0x080fe20007ffe0ff */
[C---:B------:R-:W-:Y:S01]  /*01e0*/  VIADD R16, R6.reuse, 0x1c0 ;  /* 0x000001c006107836 */ /* 0x040fe20000000000 */
[----:B------:R-:W-:Y:S01]  /*01f0*/  MOV R29, R2 ;  /* 0x00000002001d7202 */ /* 0x000fe20000000f00 */
[----:B------:R-:W-:Y:S01]  /*0200*/  IMAD.MOV.U32 R14, RZ, RZ, 0x100 ;  /* 0x00000100ff0e7424 */ /* 0x000fe200078e00ff */
[C---:B0-----:R-:W-:Y:S01]  /*0210*/  LEA R30, P0, R33.reuse, UR4, 0x2 ;  /* 0x00000004211e7c11 */ /* 0x041fe2000f8010ff */
[----:B------:R-:W-:Y:S01]  /*0220*/  IMAD.MOV R28, RZ, RZ, -R28 ;  /* 0x000000ffff1c7224 */ /* 0x000fe200078e0a1c */
[----:B------:R-:W0:Y:S02]  /*0230*/  LDCU UR4, c[0x0][0x390] ;  /* 0x00007200ff0477ac */ /* 0x000e240008000800 */
[----:B------:R-:W-:Y:S01]  /*0240*/  LEA.HI.X R33, R33, UR5, R8, 0x2, P0 ;  /* 0x0000000521217c11 */ /* 0x000fe200080f1408 */
[----:B------:R-:W-:Y:S01]  /*0250*/  VIADD R8, R6, 0x40 ;  /* 0x0000004006087836 */ /* 0x000fe20000000000 */
[----:B------:R-:W-:-:S03]  /*0260*/  IADD3 R30, P0, PT, R30, 0x400, RZ ;  /* 0x000004001e1e7810 */ /* 0x000fc60007f1e0ff */
[-CC-:B------:R-:W-:Y:S02]  /*0270*/  IMAD R6, R8, R31.reuse, R0.reuse ;  /* 0x0000001f08067224 */ /* 0x180fe400078e0200 */
[-CC-:B------:R-:W-:Y:S02]  /*0280*/  IMAD R8, R9, R31.reuse, R0.reuse ;  /* 0x0000001f09087224 */ /* 0x180fe400078e0200 */
[-CC-:B------:R-:W-:Y:S02]  /*0290*/  IMAD R9, R10, R31.reuse, R0.reuse ;  /* 0x0000001f0a097224 */ /* 0x180fe400078e0200 */
[-CC-:B------:R-:W-:Y:S02]  /*02a0*/  IMAD R10, R11, R31.reuse, R0.reuse ;  /* 0x0000001f0b0a7224 */ /* 0x180fe400078e0200 */
[-CC-:B------:R-:W-:Y:S02]  /*02b0*/  IMAD R11, R12, R31.reuse, R0.reuse ;  /* 0x0000001f0c0b7224 */ /* 0x180fe400078e0200 */
[----:B------:R-:W-:-:S02]  /*02c0*/  IMAD R12, R13, R31, R0 ;  /* 0x0000001f0d0c7224 */ /* 0x000fc400078e0200 */
[----:B------:R-:W-:Y:S02]  /*02d0*/  IMAD R13, R16, R31, R0 ;  /* 0x0000001f100d7224 */ /* 0x000fe400078e0200 */
[----:B0-----:R-:W-:-:S07]  /*02e0*/  IMAD.X R33, RZ, RZ, R33, P0 ;  /* 0x000000ffff217224 */ /* 0x001fce00000e0621 */
.L_x_4:
[----:B------:R-:W0:Y:S01]  /*02f0*/  LDC.64 R20, c[0x0][0x380] ;  /* 0x0000e000ff147b82 */ /* 0x000e220000000a00 */
[----:B--2---:R-:W-:Y:S02]  /*0300*/  VIMNMX R16, PT, PT, R0, R29, !PT ;  /* 0x0000001d00107248 */ /* 0x004fe40007fe0100 */
[----:B------:R-:W-:Y:S02]  /*0310*/  MOV R31, 0x7f800000 ;  /* 0x7f800000001f7802 */ /* 0x000fe40000000f00 */
[----:B------:R-:W-:-:S03]  /*0320*/  ISETP.GE.AND P0, PT, R16, UR4, PT ;  /* 0x0000000410007c0c */ /* 0x000fc6000bf06270 */
[----:B------:R-:W1:Y:S01]  /*0330*/  LDC.64 R16, c[0x0][0x388] ;  /* 0x0000e200ff107b82 */ /* 0x000e620000000a00 */
[----:B0-----:R-:W-:-:S09]  /*0340*/  IMAD.WIDE R20, R26, 0x4, R20 ;  /* 0x000000041a147825 */ /* 0x001fd200078e0214 */
[----:B------:R-:W2:Y:S01]  /*0350*/  @!P0 LDG.E R31, desc[UR6][R20.64] ;  /* 0x00000006141f8981 */ /* 0x000ea2000c1e1900 */
[----:B------:R-:W-:Y:S01]  /*0360*/  VIADDMNMX R18, R29, 0x40, R0, !PT ;  /* 0x000000401d127846 */ /* 0x000fe20007800100 */
[----:B------:R-:W-:Y:S02]  /*0370*/  IMAD.MOV.U32 R35, RZ, RZ, 0x7f800000 ;  /* 0x7f800000ff237424 */ /* 0x000fe400078e00ff */
[----:B-1----:R-:W-:Y:S01]  /*0380*/  IMAD.WIDE.U32 R24, R27, 0x4, R16 ;  /* 0x000000041b187825 */ /* 0x002fe200078e0010 */
[----:B------:R-:W-:-:S03]  /*0390*/  ISETP.GE.AND P0, PT, R18, UR4, PT ;  /* 0x0000000412007c0c */ /* 0x000fc6000bf06270 */
[----:B------:R-:W-:Y:S01]  /*03a0*/  IMAD.WIDE.U32 R18, R15, 0x4, R16 ;  /* 0x000000040f127825 */ /* 0x000fe200078e0010 */
[----:B------:R-:W-:Y:S01]  /*03b0*/  VIADDMNMX R22, R29, 0x80, R0, !PT ;  /* 0x000000801d167846 */ /* 0x000fe20007800100 */
[----:B--2---:R-:W-:Y:S04]  /*03c0*/  STG.E desc[UR6][R24.64], R31 ;  /* 0x0000001f18007986 */ /* 0x004fe8000c101906 */
[----:B------:R0:W-:Y:S04]  /*03d0*/  STG.E desc[UR6][R18.64], R31 ;  /* 0x0000001f12007986 */ /* 0x0001e8000c101906 */
[----:B------:R-:W2:Y:S01]  /*03e0*/  @!P0 LDG.E R35, desc[UR6][R20.64+0x100] ;  /* 0x0001000614238981 */ /* 0x000ea2000c1e1900 */
[----:B------:R-:W-:Y:S01]  /*03f0*/  ISETP.GE.AND P0, PT, R22, UR4, PT ;  /* 0x0000000416007c0c */ /* 0x000fe2000bf06270 */
[----:B------:R-:W-:-:S04]  /*0400*/  IMAD.WIDE.U32 R22, R6, 0x4, R16 ;  /* 0x0000000406167825 */ /* 0x000fc800078e0010 */
[----:B------:R-:W-:Y:S01]  /*0410*/  IMAD.MOV.U32 R37, RZ, RZ, 0x7f800000 ;  /* 0x7f800000ff257424 */ /* 0x000fe200078e00ff */
[----:B0-----:R-:W-:Y:S01]  /*0420*/  MOV R18, R30 ;  /* 0x0000001e00127202 */ /* 0x001fe20000000f00 */
[----:B------:R-:W-:Y:S01]  /*0430*/  IMAD.MOV.U32 R19, RZ, RZ, R33 ;  /* 0x000000ffff137224 */ /* 0x000fe200078e0021 */
[----:B------:R-:W-:-:S04]  /*0440*/  VIADDMNMX R24, R29, 0xc0, R0, !PT ;  /* 0x000000c01d187846 */ /* 0x000fc80007800100 */
[----:B--2---:R-:W-:Y:S04]  /*0450*/  STG.E desc[UR6][R18.64+-0x300], R35 ;  /* 0xfffd002312007986 */ /* 0x004fe8000c101906 */
[----:B------:R0:W-:Y:S04]  /*0460*/  STG.E desc[UR6][R22.64], R35 ;  /* 0x0000002316007986 */ /* 0x0001e8000c101906 */
[----:B------:R-:W2:Y:S01]  /*0470*/  @!P0 LDG.E R37, desc[UR6][R20.64+0x200] ;  /* 0x0002000614258981 */ /* 0x000ea2000c1e1900 */
[----:B------:R-:W-:Y:S01]  /*0480*/  ISETP.GE.AND P0, PT, R24, UR4, PT ;  /* 0x0000000418007c0c */ /* 0x000fe2000bf06270 */
[----:B------:R-:W-:-:S04]  /*0490*/  IMAD.WIDE.U32 R24, R8, 0x4, R16 ;  /* 0x0000000408187825 */ /* 0x000fc800078e0010 */
[----:B------:R-:W-:Y:S01]  /*04a0*/  IMAD.MOV.U32 R31, RZ, RZ, 0x7f800000 ;  /* 0x7f800000ff1f7424 */ /* 0x000fe200078e00ff */
[----:B------:R-:W-:Y:S01]  /*04b0*/  VIADDMNMX R30, R29, 0x100, R0, !PT ;  /* 0x000001001d1e7846 */ /* 0x000fe20007800100 */
[----:B--2---:R-:W-:Y:S04]  /*04c0*/  STG.E desc[UR6][R18.64+-0x200], R37 ;  /* 0xfffe002512007986 */ /* 0x004fe8000c101906 */
[----:B------:R1:W-:Y:S04]  /*04d0*/  STG.E desc[UR6][R24.64], R37 ;  /* 0x0000002518007986 */ /* 0x0003e8000c101906 */
[----:B------:R-:W2:Y:S01]  /*04e0*/  @!P0 LDG.E R31, desc[UR6][R20.64+0x300] ;  /* 0x00030006141f8981 */ /* 0x000ea2000c1e1900 */
[----:B------:R-:W-:Y:S01]  /*04f0*/  ISETP.GE.AND P0, PT, R30, UR4, PT ;  /* 0x000000041e007c0c */ /* 0x000fe2000bf06270 */
[----:B0-----:R-:W-:Y:S01]  /*0500*/  IMAD.WIDE.U32 R22, R9, 0x4, R16 ;  /* 0x0000000409167825 */ /* 0x001fe200078e0010 */
[----:B------:R-:W-:-:S02]  /*0510*/  MOV R33, 0x7f800000 ;  /* 0x7f80000000217802 */ /* 0x000fc40000000f00 */
[----:B------:R-:W-:Y:S01]  /*0520*/  VIADDMNMX R30, R29, 0x140, R0, !PT ;  /* 0x000001401d1e7846 */ /* 0x000fe20007800100 */
[----:B--2---:R-:W-:Y:S04]  /*0530*/  STG.E desc[UR6][R18.64+-0x100], R31 ;  /* 0xffff001f12007986 */ /* 0x004fe8000c101906 */
[----:B------:R0:W-:Y:S04]  /*0540*/  STG.E desc[UR6][R22.64], R31 ;  /* 0x0000001f16007986 */ /* 0x0001e8000c101906 */
[----:B------:R-:W2:Y:S01]  /*0550*/  @!P0 LDG.E R33, desc[UR6][R20.64+0x400] ;  /* 0x0004000614218981 */ /* 0x000ea2000c1e1900 */
[----:B------:R-:W-:Y:S01]  /*0560*/  ISETP.GE.AND P0, PT, R30, UR4, PT ;  /* 0x000000041e007c0c */ /* 0x000fe2000bf06270 */
[----:B-1----:R-:W-:-:S04]  /*0570*/  IMAD.WIDE.U32 R24, R10, 0x4, R16 ;  /* 0x000000040a187825 */ /* 0x002fc800078e0010 */
[----:B------:R-:W-:Y:S01]  /*0580*/  IMAD.MOV.U32 R35, RZ, RZ, 0x7f800000 ;  /* 0x7f800000ff237424 */ /* 0x000fe200078e00ff */
[----:B------:R-:W-:Y:S01]  /*0590*/  VIADDMNMX R30, R29, 0x180, R0, !PT ;  /* 0x000001801d1e7846 */ /* 0x000fe20007800100 */
[----:B------:R-:W-:Y:S01]  /*05a0*/  IMAD.MOV.U32 R37, RZ, RZ, 0x7f800000 ;  /* 0x7f800000ff257424 */ /* 0x000fe200078e00ff */
[----:B------:R-:W-:Y:S01]  /*05b0*/  MOV R32, 0x7f800000 ;  /* 0x7f80000000207802 */ /* 0x000fe20000000f00 */
[----:B0-----:R-:W0:Y:S01]  /*05c0*/  LDC R31, c[0x0][0x394] ;  /* 0x0000e500ff1f7b82 */ /* 0x001e220000000800 */
[----:B--2---:R-:W-:Y:S04]  /*05d0*/  STG.E desc[UR6][R18.64], R33 ;  /* 0x0000002112007986 */ /* 0x004fe8000c101906 */
[----:B------:R1:W-:Y:S04]  /*05e0*/  STG.E desc[UR6][R24.64], R33 ;  /* 0x0000002118007986 */ /* 0x0003e8000c101906 */
[----:B------:R-:W2:Y:S01]  /*05f0*/  @!P0 LDG.E R35, desc[UR6][R20.64+0x500] ;  /* 0x0005000614238981 */ /* 0x000ea2000c1e1900 */
[----:B------:R-:W-:Y:S01]  /*0600*/  ISETP.GE.AND P0, PT, R30, UR4, PT ;  /* 0x000000041e007c0c */ /* 0x000fe2000bf06270 */
[----:B------:R-:W-:Y:S01]  /*0610*/  IMAD.WIDE.U32 R22, R11, 0x4, R16 ;  /* 0x000000040b167825 */ /* 0x000fe200078e0010 */
[----:B------:R-:W-:Y:S01]  /*0620*/  VIADDMNMX R30, R29, 0x1c0, R0, !PT ;  /* 0x000001c01d1e7846 */ /* 0x000fe20007800100 */
[----:B--2---:R2:W-:Y:S04]  /*0630*/  STG.E desc[UR6][R18.64+0x100], R35 ;  /* 0x0001002312007986 */ /* 0x0045e8000c101906 */
[----:B------:R2:W-:Y:S06]  /*0640*/  STG.E desc[UR6][R22.64], R35 ;  /* 0x0000002316007986 */ /* 0x0005ec000c101906 */
[----:B------:R-:W3:Y:S01]  /*0650*/  @!P0 LDG.E R37, desc[UR6][R20.64+0x600] ;  /* 0x0006000614258981 */ /* 0x000ee2000c1e1900 */
[----:B------:R-:W-:Y:S01]  /*0660*/  ISETP.GE.AND P0, PT, R30, UR4, PT ;  /* 0x000000041e007c0c */ /* 0x000fe2000bf06270 */
[----:B-1----:R-:W-:-:S02]  /*0670*/  IMAD.WIDE.U32 R24, R12, 0x4, R16 ;  /* 0x000000040c187825 */ /* 0x002fc400078e0010 */
[----:B---3--:R2:W-:Y:S04]  /*0680*/  STG.E desc[UR6][R18.64+0x200], R37 ;  /* 0x0002002512007986 */ /* 0x0085e8000c101906 */
[----:B------:R2:W-:Y:S06]  /*0690*/  STG.E desc[UR6][R24.64], R37 ;  /* 0x0000002518007986 */ /* 0x0005ec000c101906 */
[----:B------:R-:W3:Y:S01]  /*06a0*/  @!P0 LDG.E R32, desc[UR6][R20.64+0x700] ;  /* 0x0007000614208981 */ /* 0x000ee2000c1e1900 */
[----:B------:R-:W-:Y:S01]  /*06b0*/  IMAD.WIDE.U32 R16, R13, 0x4, R16 ;  /* 0x000000040d107825 */ /* 0x000fe200078e0010 */
[----:B------:R-:W-:-:S02]  /*06c0*/  IADD3 R30, P0, PT, R18, 0x800, RZ ;  /* 0x00000800121e7810 */ /* 0x000fc40007f1e0ff */
[----:B------:R-:W-:Y:S01]  /*06d0*/  IADD3 R14, PT, PT, R14, 0x200, RZ ;  /* 0x000002000e0e7810 */ /* 0x000fe20007ffe0ff */
[----:B------:R-:W-:Y:S01]  /*06e0*/  VIADD R28, R28, 0x8 ;  /* 0x000000081c1c7836 */ /* 0x000fe20000000000 */
[----:B------:R-:W-:Y:S01]  /*06f0*/  IADD3 R27, PT, PT, R27, 0x200, RZ ;  /* 0x000002001b1b7810 */ /* 0x000fe20007ffe0ff */
[----:B------:R-:W-:Y:S01]  /*0700*/  IMAD.X R33, RZ, RZ, R19, P0 ;  /* 0x000000ffff217224 */ /* 0x000fe200000e0613 */
[----:B0-----:R-:W-:Y:S01]  /*0710*/  LEA R8, R31, R8, 0x9 ;  /* 0x000000081f087211 */ /* 0x001fe200078e48ff */
[----:B------:R-:W-:Y:S01]  /*0720*/  VIADD R29, R29, 0x200 ;  /* 0x000002001d1d7836 */ /* 0x000fe20000000000 */
[----:B------:R-:W-:Y:S01]  /*0730*/  ISETP.NE.AND P0, PT, R28, RZ, PT ;  /* 0x000000ff1c00720c */ /* 0x000fe20003f05270 */
[----:B------:R-:W-:Y:S01]  /*0740*/  VIADD R26, R26, 0x200 ;  /* 0x000002001a1a7836 */ /* 0x000fe20000000000 */
[C---:B------:R-:W-:Y:S01]  /*0750*/  LEA R11, R31.reuse, R11, 0x9 ;  /* 0x0000000b1f0b7211 */ /* 0x040fe200078e48ff */
[C---:B------:R-:W-:Y:S02]  /*0760*/  IMAD R15, R31.reuse, 0x200, R15 ;  /* 0x000002001f0f7824 */ /* 0x040fe400078e020f */
[----:B------:R-:W-:-:S02]  /*0770*/  IMAD R6, R31, 0x200, R6 ;  /* 0x000002001f067824 */ /* 0x000fc400078e0206 */
[C---:B------:R-:W-:Y:S02]  /*0780*/  IMAD R9, R31.reuse, 0x200, R9 ;  /* 0x000002001f097824 */ /* 0x040fe400078e0209 */
[C---:B------:R-:W-:Y:S02]  /*0790*/  IMAD R10, R31.reuse, 0x200, R10 ;  /* 0x000002001f0a7824 */ /* 0x040fe400078e020a */
[C---:B------:R-:W-:Y:S02]  /*07a0*/  IMAD R12, R31.reuse, 0x200, R12 ;  /* 0x000002001f0c7824 */ /* 0x040fe400078e020c */
[----:B------:R-:W-:Y:S01]  /*07b0*/  IMAD R13, R31, 0x200, R13 ;  /* 0x000002001f0d7824 */ /* 0x000fe200078e020d */
[----:B---3--:R2:W-:Y:S04]  /*07c0*/  STG.E desc[UR6][R18.64+0x300], R32 ;  /* 0x0003002012007986 */ /* 0x0085e8000c101906 */
[----:B------:R2:W-:Y:S01]  /*07d0*/  STG.E desc[UR6][R16.64], R32 ;  /* 0x0000002010007986 */ /* 0x0005e2000c101906 */
[----:B------:R-:W-:Y:S05]  /*07e0*/  @P0 BRA `(.L_x_4) ;  /* 0xfffffff800c00947 */ /* 0x000fea000383ffff */
[----:B------:R-:W-:-:S07]  /*07f0*/  IADD3 R9, PT, PT, R14, -0x100, RZ ;  /* 0xffffff000e097810 */ /* 0x000fce0007ffe0ff */
.L_x_3:
[----:B------:R-:W-:-:S04]  /*0800*/  LEA.HI R6, R3, 0x1, RZ, 0x1a ;  /* 0x0000000103067811 */ /* 0x000fc800078fd0ff */
[----:B------:R-:W-:-:S13]  /*0810*/  LOP3.LUT P0, R8, R6, 0x7, RZ, 0xc0, !PT ;  /* 0x0000000706087812 */ /* 0x000fda000780c0ff */
[----:B------:R-:W-:Y:S05]  /*0820*/  @!P0 EXIT ;  /* 0x000000000000894d */ /* 0x000fea0003800000 */
[----:B------:R-:W-:-:S13]  /*0830*/  ISETP.GE.U32.AND P0, PT, R8, 0x4, PT ;  /* 0x000000040800780c */ /* 0x000fda0003f06070 */
[----:B------:R-:W-:Y:S05]  /*0840*/  @!P0 BRA `(.L_x_5) ;  /* 0x0000000000e88947 */ /* 0x000fea0003800000 */
[----:B------:R-:W-:Y:S01]  /*0850*/  IMAD.IADD R8, R9, 0x1, R2 ;  /* 0x0000000109087824 */ /* 0x000fe200078e0202 */
[----:B------:R-:W-:Y:S01]  /*0860*/  MOV R21, 0x7f800000 ;  /* 0x7f80000000157802 */ /* 0x000fe20000000f00 */
[----:B------:R-:W0:Y:S03]  /*0870*/  LDCU.64 UR8, c[0x0][0x380] ;  /* 0x00007000ff0877ac */ /* 0x000e260008000a00 */
[----:B------:R-:W-:-:S04]  /*0880*/  VIMNMX R10, PT, PT, R8, R0, !PT ;  /* 0x00000000080a7248 */ /* 0x000fc80007fe0100 */
[----:B------:R-:W-:-:S13]  /*0890*/  ISETP.GE.AND P0, PT, R10, UR4, PT ;  /* 0x000000040a007c0c */ /* 0x000fda000bf06270 */
[----:B------:R-:W1:Y:S01]  /*08a0*/  @!P0 LDC.64 R10, c[0x0][0x380] ;  /* 0x0000e000ff0a8b82 */ /* 0x000e620000000a00 */
[----:B------:R-:W-:-:S04]  /*08b0*/  @!P0 IMAD.IADD R13, R5, 0x1, R8 ;  /* 0x00000001050d8824 */ /* 0x000fc800078e0208 */
[----:B-1----:R-:W-:-:S03]  /*08c0*/  @!P0 IMAD.WIDE R10, R13, 0x4, R10 ;  /* 0x000000040d0a8825 */ /* 0x002fc600078e020a */
[----:B------:R-:W1:Y:S02]  /*08d0*/  LDC.64 R12, c[0x0][0x388] ;  /* 0x0000e200ff0c7b82 */ /* 0x000e640000000a00 */
[----:B------:R0:W3:Y:S01]  /*08e0*/  @!P0 LDG.E R21, desc[UR6][R10.64] ;  /* 0x000000060a158981 */ /* 0x0000e2000c1e1900 */
[C---:B--2---:R-:W-:Y:S01]  /*08f0*/  VIADD R25, R8.reuse, 0x40 ;  /* 0x0000004008197836 */ /* 0x044fe20000000000 */
[----:B------:R-:W-:Y:S01]  /*0900*/  SHF.R.S32.HI R15, RZ, 0x1f, R9 ;  /* 0x0000001fff0f7819 */ /* 0x000fe20000011409 */
[----:B------:R-:W-:Y:S01]  /*0910*/  IMAD.IADD R17, R7, 0x1, R8 ;  /* 0x0000000107117824 */ /* 0x000fe200078e0208 */
[----:B------:R-:W-:Y:S01]  /*0920*/  SHF.R.S32.HI R16, RZ, 0x1f, R5 ;  /* 0x0000001fff107819 */ /* 0x000fe20000011405 */
[----:B------:R-:W-:Y:S01]  /*0930*/  IMAD R19, R8, R31, R4 ;  /* 0x0000001f08137224 */ /* 0x000fe200078e0204 */
[----:B------:R-:W-:Y:S02]  /*0940*/  VIMNMX R14, PT, PT, R25, R0, !PT ;  /* 0x00000000190e7248 */ /* 0x000fe40007fe0100 */
[----:B------:R-:W-:-:S02]  /*0950*/  IADD3 R20, P1, P2, R5, R9, R2 ;  /* 0x0000000905147210 */ /* 0x000fc40007a3e002 */
[----:B------:R-:W-:Y:S02]  /*0960*/  ISETP.GE.AND P0, PT, R14, UR4, PT ;  /* 0x000000040e007c0c */ /* 0x000fe4000bf06270 */
[----:B------:R-:W-:Y:S02]  /*0970*/  IADD3.X R15, PT, PT, R16, R15, RZ, P1, P2 ;  /* 0x0000000f100f7210 */ /* 0x000fe40000fe44ff */
[C---:B0-----:R-:W-:Y:S02]  /*0980*/  LEA R10, P1, R20.reuse, UR8, 0x2 ;  /* 0x00000008140a7c11 */ /* 0x041fe4000f8210ff */
[----:B------:R-:W-:Y:S02]  /*0990*/  MOV R23, 0x7f800000 ;  /* 0x7f80000000177802 */ /* 0x000fe40000000f00 */
[----:B------:R-:W-:Y:S01]  /*09a0*/  LEA.HI.X R11, R20, UR9, R15, 0x2, P1 ;  /* 0x00000009140b7c11 */ /* 0x000fe200088f140f */
[----:B------:R-:W0:Y:S01]  /*09b0*/  LDCU.64 UR8, c[0x0][0x388] ;  /* 0x00007100ff0877ac */ /* 0x000e220008000a00 */
[----:B-1----:R-:W-:-:S04]  /*09c0*/  IMAD.WIDE.U32 R16, R17, 0x4, R12 ;  /* 0x0000000411107825 */ /* 0x002fc800078e000c */
[----:B------:R-:W-:Y:S01]  /*09d0*/  IMAD.WIDE.U32 R18, R19, 0x4, R12 ;  /* 0x0000000413127825 */ /* 0x000fe200078e000c */
[----:B---3--:R1:W-:Y:S04]  /*09e0*/  STG.E desc[UR6][R16.64], R21 ;  /* 0x0000001510007986 */ /* 0x0083e8000c101906 */
[----:B------:R2:W-:Y:S04]  /*09f0*/  STG.E desc[UR6][R18.64], R21 ;  /* 0x0000001512007986 */ /* 0x0005e8000c101906 */
[----:B------:R-:W3:Y:S01]  /*0a00*/  @!P0 LDG.E R23, desc[UR6][R10.64+0x100] ;  /* 0x000100060a178981 */ /* 0x000ee2000c1e1900 */
[----:B------:R-:W-:Y:S01]  /*0a10*/  VIADD R27, R8, 0x80 ;  /* 0x00000080081b7836 */ /* 0x000fe20000000000 */
[----:B------:R-:W-:Y:S01]  /*0a20*/  IADD3 R15, P1, P2, R7, R9, R2 ;  /* 0x00000009070f7210 */ /* 0x000fe20007a3e002 */
[----:B------:R-:W-:-:S03]  /*0a30*/  IMAD R25, R25, R31, R4 ;  /* 0x0000001f19197224 */ /* 0x000fc600078e0204 */
[----:B------:R-:W-:Y:S01]  /*0a40*/  VIMNMX R14, PT, PT, R27, R0, !PT ;  /* 0x000000001b0e7248 */ /* 0x000fe20007fe0100 */
[----:B-1----:R-:W-:Y:S01]  /*0a50*/  IMAD.WIDE.U32 R16, R25, 0x4, R12 ;  /* 0x0000000419107825 */ /* 0x002fe200078e000c */
[----:B------:R-:W-:Y:S02]  /*0a60*/  IADD3.X R20, PT, PT, RZ, RZ, RZ, P1, P2 ;  /* 0x000000ffff147210 */ /* 0x000fe40000fe44ff */
[----:B------:R-:W-:Y:S01]  /*0a70*/  ISETP.GE.AND P0, PT, R14, UR4, PT ;  /* 0x000000040e007c0c */ /* 0x000fe2000bf06270 */
[----:B--2---:R-:W-:Y:S01]  /*0a80*/  IMAD.MOV.U32 R21, RZ, RZ, 0x7f800000 ;  /* 0x7f800000ff157424 */ /* 0x004fe200078e00ff */
[----:B0-----:R-:W-:-:S04]  /*0a90*/  LEA R14, P1, R15, UR8, 0x2 ;  /* 0x000000080f0e7c11 */ /* 0x001fc8000f8210ff */
[----:B------:R-:W-:-:S05]  /*0aa0*/  LEA.HI.X R15, R15, UR9, R20, 0x2, P1 ;  /* 0x000000090f0f7c11 */ /* 0x000fca00088f1414 */
[----:B---3--:R-:W-:Y:S04]  /*0ab0*/  STG.E desc[UR6][R14.64+0x100], R23 ;  /* 0x000100170e007986 */ /* 0x008fe8000c101906 */
[----:B------:R0:W-:Y:S04]  /*0ac0*/  STG.E desc[UR6][R16.64], R23 ;  /* 0x0000001710007986 */ /* 0x0001e8000c101906 */
[----:B------:R-:W2:Y:S01]  /*0ad0*/  @!P0 LDG.E R21, desc[UR6][R10.64+0x200] ;  /* 0x000200060a158981 */ /* 0x000ea2000c1e1900 */
[----:B------:R-:W-:Y:S01]  /*0ae0*/  IMAD R19, R27, R31, R4 ;  /* 0x0000001f1b137224 */ /* 0x000fe200078e0204 */
[----:B------:R-:W-:Y:S01]  /*0af0*/  IADD3 R25, PT, PT, R8, 0xc0, RZ ;  /* 0x000000c008197810 */ /* 0x000fe20007ffe0ff */
[----:B------:R-:W-:Y:S02]  /*0b00*/  BSSY.RECONVERGENT B0, `(.L_x_6) ;  /* 0x000000b000007945 */ /* 0x000fe40003800200 */
[----:B------:R-:W-:Y:S01]  /*0b10*/  IMAD.WIDE.U32 R18, R19, 0x4, R12 ;  /* 0x0000000413127825 */ /* 0x000fe200078e000c */
[----:B------:R-:W-:-:S03]  /*0b20*/  VIMNMX R8, PT, PT, R25, R0, !PT ;  /* 0x0000000019087248 */ /* 0x000fc60007fe0100 */
[----:B------:R-:W-:Y:S01]  /*0b30*/  IMAD R25, R25, R31, R4 ;  /* 0x0000001f19197224 */ /* 0x000fe200078e0204 */
[----:B------:R-:W-:Y:S01]  /*0b40*/  ISETP.GE.AND P0, PT, R8, UR4, PT ;  /* 0x0000000408007c0c */ /* 0x000fe2000bf06270 */
[----:B0-----:R-:W-:Y:S02]  /*0b50*/  IMAD.MOV.U32 R17, RZ, RZ, 0x7f800000 ;  /* 0x7f800000ff117424 */ /* 0x001fe400078e00ff */
[----:B------:R-:W-:Y:S01]  /*0b60*/  IMAD.WIDE.U32 R12, R25, 0x4, R12 ;  /* 0x00000004190c7825 */ /* 0x000fe200078e000c */
[----:B--2---:R0:W-:Y:S04]  /*0b70*/  STG.E desc[UR6][R14.64+0x200], R21 ;  /* 0x000200150e007986 */ /* 0x0041e8000c101906 */
[----:B------:R0:W-:Y:S05]  /*0b80*/  STG.E desc[UR6][R18.64], R21 ;  /* 0x0000001512007986 */ /* 0x0001ea000c101906 */
[----:B------:R-:W-:Y:S05]  /*0b90*/  @P0 BRA `(.L_x_7) ;  /* 0x0000000000040947 */ /* 0x000fea0003800000 */
[----:B------:R1:W5:Y:S02]  /*0ba0*/  LDG.E R17, desc[UR6][R10.64+0x300] ;  /* 0x000300060a117981 */ /* 0x000364000c1e1900 */
.L_x_7:
[----:B------:R-:W-:Y:S05]  /*0bb0*/  BSYNC.RECONVERGENT B0 ;  /* 0x0000000000007941 */ /* 0x000fea0003800200 */
.L_x_6:
[----:B-----5:R3:W-:Y:S01]  /*0bc0*/  STG.E desc[UR6][R14.64+0x300], R17 ;  /* 0x000300110e007986 */ /* 0x0207e2000c101906 */
[----:B------:R-:W-:-:S03]  /*0bd0*/  VIADD R9, R9, 0x100 ;  /* 0x0000010009097836 */ /* 0x000fc60000000000 */
[----:B------:R3:W-:Y:S04]  /*0be0*/  STG.E desc[UR6][R12.64], R17 ;  /* 0x000000110c007986 */ /* 0x0007e8000c101906 */
.L_x_5:
[----:B------:R-:W-:-:S13]  /*0bf0*/  LOP3.LUT P0, R6, R6, 0x3, RZ, 0xc0, !PT ;  /* 0x0000000306067812 */ /* 0x000fda000780c0ff */
[----:B------:R-:W-:Y:S05]  /*0c00*/  @!P0 EXIT ;  /* 0x000000000000894d */ /* 0x000fea0003800000 */
[----:B------:R-:W-:Y:S02]  /*0c10*/  ISETP.NE.AND P1, PT, R6, 0x1, PT ;  /* 0x000000010600780c */ /* 0x000fe40003f25270 */
[----:B------:R-:W-:-:S11]  /*0c20*/  LOP3.LUT P0, RZ, R3, 0x40, RZ, 0xc0, !PT ;  /* 0x0000004003ff7812 */ /* 0x000fd6000780c0ff */
[----:B------:R-:W-:Y:S05]  /*0c30*/  @!P1 BRA `(.L_x_8) ;  /* 0x0000000000949947 */ /* 0x000fea0003800000 */
[----:B------:R-:W-:Y:S01]  /*0c40*/  IADD3 R8, PT, PT, R9, R2, RZ ;  /* 0x0000000209087210 */ /* 0x000fe20007ffe0ff */
[----:B0-----:R-:W-:Y:S01]  /*0c50*/  IMAD.MOV.U32 R21, RZ, RZ, 0x7f800000 ;  /* 0x7f800000ff157424 */ /* 0x001fe200078e00ff */
[----:B------:R-:W0:Y:S02]  /*0c60*/  LDCU.64 UR8, c[0x0][0x388] ;  /* 0x00007100ff0877ac */ /* 0x000e240008000a00 */
[----:B------:R-:W-:-:S04]  /*0c70*/  VIMNMX R3, PT, PT, R8, R0, !PT ;  /* 0x0000000008037248 */ /* 0x000fc80007fe0100 */
[----:B------:R-:W-:Y:S01]  /*0c80*/  ISETP.GE.AND P1, PT, R3, UR4, PT ;  /* 0x0000000403007c0c */ /* 0x000fe2000bf26270 */
[----:B------:R-:W-:-:S12]  /*0c90*/  IMAD.MOV.U32 R3, RZ, RZ, 0x7f800000 ;  /* 0x7f800000ff037424 */ /* 0x000fd800078e00ff */
[----:B---3--:R-:W3:Y:S01]  /*0ca0*/  @!P1 LDC.64 R14, c[0x0][0x380] ;  /* 0x0000e000ff0e9b82 */ /* 0x008ee20000000a00 */
[----:B-1----:R-:W-:-:S04]  /*0cb0*/  @!P1 IMAD.IADD R11, R5, 0x1, R8 ;  /* 0x00000001050b9824 */ /* 0x002fc800078e0208 */
[----:B---3--:R-:W-:Y:S01]  /*0cc0*/  @!P1 IMAD.WIDE R14, R11, 0x4, R14 ;  /* 0x000000040b0e9825 */ /* 0x008fe200078e020e */
[----:B--2---:R-:W-:Y:S02]  /*0cd0*/  IADD3 R23, PT, PT, R8, 0x40, RZ ;  /* 0x0000004008177810 */ /* 0x004fe40007ffe0ff */
[----:B------:R-:W1:Y:S02]  /*0ce0*/  LDC.64 R10, c[0x0][0x388] ;  /* 0x0000e200ff0a7b82 */ /* 0x000e640000000a00 */
[----:B------:R1:W2:Y:S01]  /*0cf0*/  @!P1 LDG.E R3, desc[UR6][R14.64] ;  /* 0x000000060e039981 */ /* 0x0002a2000c1e1900 */
[----:B------:R-:W-:Y:S01]  /*0d00*/  VIMNMX R6, PT, PT, R23, R0, !PT ;  /* 0x0000000017067248 */ /* 0x000fe20007fe0100 */
[----:B------:R-:W-:-:S03]  /*0d10*/  IMAD.IADD R17, R7, 0x1, R8 ;  /* 0x0000000107117824 */ /* 0x000fc600078e0208 */
[----:B------:R-:W-:-:S13]  /*0d20*/  ISETP.GE.AND P1, PT, R6, UR4, PT ;  /* 0x0000000406007c0c */ /* 0x000fda000bf26270 */
[----:B------:R-:W3:Y:S01]  /*0d30*/  @!P1 LDC.64 R12, c[0x0][0x380] ;  /* 0x0000e000ff0c9b82 */ /* 0x000ee20000000a00 */
[----:B------:R-:W-:Y:S02]  /*0d40*/  @!P1 SHF.R.S32.HI R6, RZ, 0x1f, R5 ;  /* 0x0000001fff069819 */ /* 0x000fe40000011405 */
[----:B------:R-:W-:Y:S01]  /*0d50*/  @!P1 SHF.R.S32.HI R19, RZ, 0x1f, R9 ;  /* 0x0000001fff139819 */ /* 0x000fe20000011409 */
[----:B-1----:R-:W-:Y:S01]  /*0d60*/  IMAD.WIDE.U32 R14, R17, 0x4, R10 ;  /* 0x00000004110e7825 */ /* 0x002fe200078e000a */
[----:B------:R-:W-:-:S04]  /*0d70*/  @!P1 IADD3 R18, P2, P3, R5, R9, R2 ;  /* 0x0000000905129210 */ /* 0x000fc80007b5e002 */
[----:B------:R-:W-:Y:S01]  /*0d80*/  @!P1 IADD3.X R6, PT, PT, R6, R19, RZ, P2, P3 ;  /* 0x0000001306069210 */ /* 0x000fe200017e64ff */
[----:B------:R-:W-:-:S04]  /*0d90*/  IMAD R19, R8, R31, R4 ;  /* 0x0000001f08137224 */ /* 0x000fc800078e0204 */
[----:B------:R-:W-:Y:S01]  /*0da0*/  IMAD.WIDE.U32 R16, R19, 0x4, R10 ;  /* 0x0000000413107825 */ /* 0x000fe200078e000a */
[----:B---3--:R-:W-:-:S04]  /*0db0*/  @!P1 LEA R12, P2, R18, R12, 0x2 ;  /* 0x0000000c120c9211 */ /* 0x008fc800078410ff */
[----:B------:R-:W-:Y:S01]  /*0dc0*/  @!P1 LEA.HI.X R13, R18, R13, R6, 0x2, P2 ;  /* 0x0000000d120d9211 */ /* 0x000fe200010f1406 */
[----:B--2---:R4:W-:Y:S04]  /*0dd0*/  STG.E desc[UR6][R14.64], R3 ;  /* 0x000000030e007986 */ /* 0x0049e8000c101906 */
[----:B------:R4:W-:Y:S04]  /*0de0*/  STG.E desc[UR6][R16.64], R3 ;  /* 0x0000000310007986 */ /* 0x0009e8000c101906 */
[----:B------:R-:W2:Y:S01]  /*0df0*/  @!P1 LDG.E R21, desc[UR6][R12.64+0x100] ;  /* 0x000100060c159981 */ /* 0x000ea2000c1e1900 */
[----:B------:R-:W-:Y:S01]  /*0e00*/  IADD3 R6, P1, P2, R7, R9, R2 ;  /* 0x0000000907067210 */ /* 0x000fe20007a3e002 */
[----:B------:R-:W-:Y:S01]  /*0e10*/  IMAD R23, R23, R31, R4 ;  /* 0x0000001f17177224 */ /* 0x000fe200078e0204 */
[----:B------:R-:W-:-:S02]  /*0e20*/  IADD3 R9, PT, PT, R9, 0x80, RZ ;  /* 0x0000008009097810 */ /* 0x000fc40007ffe0ff */
[----:B------:R-:W-:Y:S01]  /*0e30*/  IADD3.X R19, PT, PT, RZ, RZ, RZ, P1, P2 ;  /* 0x000000ffff137210 */ /* 0x000fe20000fe44ff */
[----:B------:R-:W-:Y:S01]  /*0e40*/  IMAD.WIDE.U32 R10, R23, 0x4, R10 ;  /* 0x00000004170a7825 */ /* 0x000fe200078e000a */
[----:B0-----:R-:W-:-:S04]  /*0e50*/  LEA R18, P1, R6, UR8, 0x2 ;  /* 0x0000000806127c11 */ /* 0x001fc8000f8210ff */
[----:B------:R-:W-:-:S05]  /*0e60*/  LEA.HI.X R19, R6, UR9, R19, 0x2, P1 ;  /* 0x0000000906137c11 */ /* 0x000fca00088f1413 */
[----:B--2---:R4:W-:Y:S04]  /*0e70*/  STG.E desc[UR6][R18.64+0x100], R21 ;  /* 0x0001001512007986 */ /* 0x0049e8000c101906 */
[----:B------:R4:W-:Y:S02]  /*0e80*/  STG.E desc[UR6][R10.64], R21 ;  /* 0x000000150a007986 */ /* 0x0009e4000c101906 */
.L_x_8:
[----:B------:R-:W-:Y:S05]  /*0e90*/  @P0 EXIT ;  /* 0x000000000000094d */ /* 0x000fea0003800000 */
[----:B------:R-:W-:Y:S01]  /*0ea0*/  IMAD.IADD R6, R9, 0x1, R2 ;  /* 0x0000000109067824 */ /* 0x000fe200078e0202 */
[----:B-1--4-:R-:W-:Y:S01]  /*0eb0*/  MOV R11, 0x7f800000 ;  /* 0x7f800000000b7802 */ /* 0x012fe20000000f00 */
[----:B------:R-:W1:Y:S03]  /*0ec0*/  LDC.64 R8, c[0x0][0x388] ;  /* 0x0000e200ff087b82 */ /* 0x000e660000000a00 */
[----:B------:R-:W-:-:S04]  /*0ed0*/  VIMNMX R0, PT, PT, R6, R0, !PT ;  /* 0x0000000006007248 */ /* 0x000fc80007fe0100 */
[----:B------:R-:W-:-:S13]  /*0ee0*/  ISETP.GE.AND P0, PT, R0, UR4, PT ;  /* 0x0000000400007c0c */ /* 0x000fda000bf06270 */
[----:B------:R-:W4:Y:S01]  /*0ef0*/  @!P0 LDC.64 R2, c[0x0][0x380] ;  /* 0x0000e000ff028b82 */ /* 0x000f220000000a00 */
[----:B------:R-:W-:-:S04]  /*0f00*/  @!P0 IMAD.IADD R5, R5, 0x1, R6 ;  /* 0x0000000105058824 */ /* 0x000fc800078e0206 */
[----:B----4-:R-:W-:-:S05]  /*0f10*/  @!P0 IMAD.WIDE R2, R5, 0x4, R2 ;  /* 0x0000000405028825 */ /* 0x010fca00078e0202 */
[----:B------:R-:W4:Y:S01]  /*0f20*/  @!P0 LDG.E R11, desc[UR6][R2.64] ;  /* 0x00000006020b8981 */ /* 0x000f22000c1e1900 */
[----:B------:R-:W-:Y:S02]  /*0f30*/  IMAD.IADD R5, R7, 0x1, R6 ;  /* 0x0000000107057824 */ /* 0x000fe400078e0206 */
[----:B------:R-:W-:Y:S02]  /*0f40*/  IMAD R7, R6, R31, R4 ;  /* 0x0000001f06077224 */ /* 0x000fe400078e0204 */
[----:B-1----:R-:W-:-:S04]  /*0f50*/  IMAD.WIDE.U32 R4, R5, 0x4, R8 ;  /* 0x0000000405047825 */ /* 0x002fc800078e0008 */
[----:B------:R-:W-:Y:S01]  /*0f60*/  IMAD.WIDE.U32 R6, R7, 0x4, R8 ;  /* 0x0000000407067825 */ /* 0x000fe200078e0008 */
[----:B----4-:R-:W-:Y:S04]  /*0f70*/  STG.E desc[UR6][R4.64], R11 ;  /* 0x0000000b04007986 */ /* 0x010fe8000c101906 */
[----:B------:R-:W-:Y:S01]  /*0f80*/  STG.E desc[UR6][R6.64], R11 ;  /* 0x0000000b06007986 */ /* 0x000fe2000c101906 */
[----:B------:R-:W-:Y:S05]  /*0f90*/  EXIT ;  /* 0x000000000000794d */ /* 0x000fea0003800000 */
.L_x_9:
        /* <DEDUP_REMOVED lines=14> */
.L_x_24:


//--------------------- .text._Z11mykernel_v3PfPKfii --------------------------
	.section	.text._Z11mykernel_v3PfPKfii,"ax",@progbits
	.align	128
        .global         _Z11mykernel_v3PfPKfii
        .type           _Z11mykernel_v3PfPKfii,@function
        .size           _Z11mykernel_v3PfPKfii,(.L_x_25 - _Z11mykernel_v3PfPKfii)
        .other          _Z11mykernel_v3PfPKfii,@"STO_CUDA_ENTRY STV_DEFAULT"
_Z11mykernel_v3PfPKfii:
.text._Z11mykernel_v3PfPKfii:
[----:B------:R-:W-:Y:S01]  /*0000*/  LDC R1, c[0x0][0x37c] ;  /* 0x0000df00ff017b82 */ /* 0x000fe20000000800 */
[----:B------:R-:W0:Y:S07]  /*0010*/  S2R R26, SR_CTAID.X ;  /* 0x00000000001a7919 */ /* 0x000e2e0000002500 */
[----:B------:R-:W1:Y:S01]  /*0020*/  LDC R16, c[0x0][0x390] ;  /* 0x0000e400ff107b82 */ /* 0x000e620000000800 */
[----:B------:R-:W2:Y:S01]  /*0030*/  LDCU.64 UR6, c[0x0][0x358] ;  /* 0x00006b00ff0677ac */ /* 0x000ea20008000a00 */
[----:B------:R-:W-:Y:S01]  /*0040*/  IMAD.MOV.U32 R20, RZ, RZ, 0x7f800000 ;  /* 0x7f800000ff147424 */ /* 0x000fe200078e00ff */
[----:B------:R-:W3:Y:S01]  /*0050*/  S2R R46, SR_CTAID.Y ;  /* 0x00000000002e7919 */ /* 0x000ee20000002600 */
[----:B------:R-:W-:-:S02]  /*0060*/  IMAD.MOV.U32 R21, RZ, RZ, 0x7f800000 ;  /* 0x7f800000ff157424 */ /* 0x000fc400078e00ff */
[----:B------:R-:W-:Y:S01]  /*0070*/  IMAD.MOV.U32 R85, RZ, RZ, 0x7f800000 ;  /* 0x7f800000ff557424 */ /* 0x000fe200078e00ff */
[----:B------:R-:W0:Y:S01]  /*0080*/  S2R R17, SR_TID.X ;  /* 0x0000000000117919 */ /* 0x000e220000002100 */
[----:B------:R-:W-:Y:S02]  /*0090*/  IMAD.MOV.U32 R22, RZ, RZ, 0x7f800000 ;  /* 0x7f800000ff167424 */ /* 0x000fe400078e00ff */
[----:B------:R-:W-:Y:S01]  /*00a0*/  IMAD.MOV.U32 R23, RZ, RZ, 0x7f800000 ;  /* 0x7f800000ff177424 */ /* 0x000fe200078e00ff */
[----:B------:R-:W3:Y:S01]  /*00b0*/  S2R R3, SR_TID.Y ;  /* 0x0000000000037919 */ /* 0x000ee20000002200 */
[----:B------:R-:W-:Y:S02]  /*00c0*/  IMAD.MOV.U32 R24, RZ, RZ, 0x7f800000 ;  /* 0x7f800000ff187424 */ /* 0x000fe400078e00ff */
[----:B------:R-:W-:Y:S01]  /*00d0*/  IMAD.MOV.U32 R25, RZ, RZ, 0x7f800000 ;  /* 0x7f800000ff197424 */ /* 0x000fe200078e00ff */
[----:B------:R-:W4:Y:S01]  /*00e0*/  S2R R75, SR_TID.X ;  /* 0x00000000004b7919 */ /* 0x000f220000002100 */
[----:B------:R-:W-:-:S02]  /*00f0*/  IMAD.MOV.U32 R34, RZ, RZ, 0x7f800000 ;  /* 0x7f800000ff227424 */ /* 0x000fc400078e00ff */
[----:B------:R-:W-:Y:S01]  /*0100*/  IMAD.MOV.U32 R27, RZ, RZ, 0x7f800000 ;  /* 0x7f800000ff1b7424 */ /* 0x000fe200078e00ff */
[----:B------:R-:W0:Y:S01]  /*0110*/  S2R R73, SR_TID.Y ;  /* 0x0000000000497919 */ /* 0x000e220000002200 */
        /* <DEDUP_REMOVED lines=60> */
[----:B------:R-:W-:Y:S02]  /*04e0*/  VIADD R74, R18, 0x8 ;  /* 0x00000008124a7836 */ /* 0x000fe40000000000 */
[----:B------:R-:W-:Y:S01]  /*04f0*/  IMAD.MOV.U32 R72, RZ, RZ, 0x7f800000 ;  /* 0x7f800000ff487424 */ /* 0x000fe200078e00ff */
[----:B0-2-4-:R-:W-:Y:S06]  /*0500*/  @!P1 BRA `(.L_x_10) ;  /* 0x0000000c00189947 */ /* 0x015fec0003800000 */
[----:B------:R-:W-:Y:S01]  /*0510*/  IMAD R75, R26, 0x40, R75 ;  /* 0x000000401a4b7824 */ /* 0x000fe200078e024b */
[----:B------:R-:W0:Y:S01]  /*0520*/  LDCU UR5, c[0x0][0x394] ;  /* 0x00007280ff0577ac */ /* 0x000e220008000800 */
[----:B------:R-:W-:Y:S02]  /*0530*/  IMAD R73, R46, 0x40, R73 ;  /* 0x000000402e497824 */ /* 0x000fe400078e0249 */
[----:B------:R-:W-:Y:S01]  /*0540*/  IMAD.MOV R66, RZ, RZ, -R16 ;  /* 0x000000ffff427224 */ /* 0x000fe200078e0a10 */
[----:B------:R-:W1:Y:S01]  /*0550*/  LDCU.64 UR8, c[0x0][0x388] ;  /* 0x00007100ff0877ac */ /* 0x000e620008000a00 */
[----:B------:R-:W-:Y:S02]  /*0560*/  IMAD.MOV.U32 R20, RZ, RZ, 0x7f800000 ;  /* 0x7f800000ff147424 */ /* 0x000fe400078e00ff */
[----:B------:R-:W-:-:S07]  /*0570*/  VIADD R75, R75, 0x20 ;  /* 0x000000204b4b7836 */ /* 0x000fce0000000000 */
.L_x_11:
[----:B------:R-:W2:Y:S01]  /*0580*/  LDC.64 R46, c[0x0][0x388] ;  /* 0x0000e200ff2e7b82 */ /* 0x000ea20000000a00 */
[----:B0-----:R-:W-:Y:S01]  /*0590*/  UIMAD UR4, UR5, UR5, URZ ;  /* 0x00000005050472a4 */ /* 0x001fe2000f8e02ff */
[----:B------:R-:W-:-:S05]  /*05a0*/  VIADD R26, R75, 0xffffffe0 ;  /* 0xffffffe04b1a7836 */ /* 0x000fca0000000000 */
[----:B------:R-:W-:-:S04]  /*05b0*/  IADD3 R49, P1, PT, R26, UR4, RZ ;  /* 0x000000041a317c10 */ /* 0x000fc8000ff3e0ff */
[----:B------:R-:W-:Y:S02]  /*05c0*/  LEA.HI.X.SX32 R26, R26, RZ, 0x1, P1 ;  /* 0x000000ff1a1a7211 */ /* 0x000fe400008f0eff */
[----:B-1----:R-:W-:-:S04]  /*05d0*/  LEA R48, P1, R49, UR8, 0x2 ;  /* 0x0000000831307c11 */ /* 0x002fc8000f8210ff */
[----:B------:R-:W-:-:S05]  /*05e0*/  LEA.HI.X R49, R49, UR9, R26, 0x2, P1 ;  /* 0x0000000931317c11 */ /* 0x000fca00088f141a */
[----:B------:R0:W3:Y:S01]  /*05f0*/  LDG.E R91, desc[UR6][R48.64] ;  /* 0x00000006305b7981 */ /* 0x0000e2000c1e1900 */
[----:B--2---:R-:W-:-:S05]  /*0600*/  IMAD.WIDE R46, R73, 0x4, R46 ;  /* 0x00000004492e7825 */ /* 0x004fca00078e022e */
[----:B------:R-:W3:Y:S01]  /*0610*/  LDG.E R79, desc[UR6][R46.64+0xc0] ;  /* 0x0000c0062e4f7981 */ /* 0x000ee2000c1e1900 */
[----:B------:R-:W-:-:S03]  /*0620*/  VIADD R52, R75, 0xffffffe8 ;  /* 0xffffffe84b347836 */ /* 0x000fc60000000000 */
[----:B------:R-:W2:Y:S02]  /*0630*/  LDG.E R80, desc[UR6][R46.64+0xa0] ;  /* 0x0000a0062e507981 */ /* 0x000ea4000c1e1900 */
[C---:B------:R-:W-:Y:S02]  /*0640*/  IADD3 R53, P1, PT, R52.reuse, UR4, RZ ;  /* 0x0000000434357c10 */ /* 0x040fe4000ff3e0ff */
[----:B------:R-:W4:Y:S02]  /*0650*/  LDG.E R26, desc[UR6][R46.64] ;  /* 0x000000062e1a7981 */ /* 0x000f24000c1e1900 */
[----:B------:R-:W-:Y:S02]  /*0660*/  LEA.HI.X.SX32 R52, R52, RZ, 0x1, P1 ;  /* 0x000000ff34347211 */ /* 0x000fe400008f0eff */
[C---:B0-----:R-:W-:Y:S01]  /*0670*/  LEA R48, P1, R53.reuse, UR8, 0x2 ;  /* 0x0000000835307c11 */ /* 0x041fe2000f8210ff */
[----:B------:R-:W5:Y:S03]  /*0680*/  LDG.E R84, desc[UR6][R46.64+0x20] ;  /* 0x000020062e547981 */ /* 0x000f66000c1e1900 */
[----:B------:R-:W-:Y:S01]  /*0690*/  LEA.HI.X R49, R53, UR9, R52, 0x2, P1 ;  /* 0x0000000935317c11 */ /* 0x000fe200088f1434 */
[----:B------:R-:W5:Y:S04]  /*06a0*/  LDG.E R78, desc[UR6][R46.64+0xe0] ;  /* 0x0000e0062e4e7981 */ /* 0x000f68000c1e1900 */
[----:B------:R-:W5:Y:S04]  /*06b0*/  LDG.E R83, desc[UR6][R46.64+0x40] ;  /* 0x000040062e537981 */ /* 0x000f68000c1e1900 */
[----:B------:R-:W5:Y:S04]  /*06c0*/  LDG.E R89, desc[UR6][R48.64] ;  /* 0x0000000630597981 */ /* 0x000f68000c1e1900 */
[----:B------:R-:W5:Y:S04]  /*06d0*/  LDG.E R82, desc[UR6][R46.64+0x60] ;  /* 0x000060062e527981 */ /* 0x000f68000c1e1900 */
[----:B------:R0:W5:Y:S01]  /*06e0*/  LDG.E R81, desc[UR6][R46.64+0x80] ;  /* 0x000080062e517981 */ /* 0x000162000c1e1900 */
[----:B------:R-:W-:-:S05]  /*06f0*/  VIADD R52, R75, 0xfffffff0 ;  /* 0xfffffff04b347836 */ /* 0x000fca0000000000 */
[----:B------:R-:W-:-:S04]  /*0700*/  IADD3 R53, P1, PT, R52, UR4, RZ ;  /* 0x0000000434357c10 */ /* 0x000fc8000ff3e0ff */
[----:B------:R-:W-:Y:S02]  /*0710*/  LEA.HI.X.SX32 R88, R52, RZ, 0x1, P1 ;  /* 0x000000ff34587211 */ /* 0x000fe400008f0eff */
[----:B------:R-:W-:-:S04]  /*0720*/  LEA R52, P1, R53, UR8, 0x2 ;  /* 0x0000000835347c11 */ /* 0x000fc8000f8210ff */
[----:B------:R-:W-:-:S06]  /*0730*/  LEA.HI.X R53, R53, UR9, R88, 0x2, P1 ;  /* 0x0000000935357c11 */ /* 0x000fcc00088f1458 */
[----:B------:R-:W5:Y:S01]  /*0740*/  LDG.E R53, desc[UR6][R52.64] ;  /* 0x0000000634357981 */ /* 0x000f62000c1e1900 */
[----:B0-----:R-:W-:-:S05]  /*0750*/  VIADD R46, R75, 0xfffffff8 ;  /* 0xfffffff84b2e7836 */ /* 0x001fca0000000000 */
[----:B------:R-:W-:-:S04]  /*0760*/  IADD3 R47, P1, PT, R46, UR4, RZ ;  /* 0x000000042e2f7c10 */ /* 0x000fc8000ff3e0ff */
[----:B------:R-:W-:Y:S02]  /*0770*/  LEA.HI.X.SX32 R88, R46, RZ, 0x1, P1 ;  /* 0x000000ff2e587211 */ /* 0x000fe400008f0eff */
[----:B------:R-:W-:Y:S01]  /*0780*/  LEA R46, P1, R47, UR8, 0x2 ;  /* 0x000000082f2e7c11 */ /* 0x000fe2000f8210ff */
[----:B------:R-:W-:-:S03]  /*0790*/  VIADD R48, R75, 0x8 ;  /* 0x000000084b307836 */ /* 0x000fc60000000000 */
[----:B------:R-:W-:Y:S02]  /*07a0*/  LEA.HI.X R47, R47, UR9, R88, 0x2, P1 ;  /* 0x000000092f2f7c11 */ /* 0x000fe400088f1458 */
[----:B------:R-:W-:-:S03]  /*07b0*/  IADD3 R49, P1, PT, R48, UR4, RZ ;  /* 0x0000000430317c10 */ /* 0x000fc6000ff3e0ff */
[----:B------:R3:W5:Y:S01]  /*07c0*/  LDG.E R93, desc[UR6][R46.64] ;  /* 0x000000062e5d7981 */ /* 0x000762000c1e1900 */
[----:B------:R-:W-:Y:S02]  /*07d0*/  LEA.HI.X.SX32 R88, R48, RZ, 0x1, P1 ;  /* 0x000000ff30587211 */ /* 0x000fe400008f0eff */
[----:B------:R-:W-:-:S04]  /*07e0*/  LEA R48, P1, R49, UR8, 0x2 ;  /* 0x0000000831307c11 */ /* 0x000fc8000f8210ff */
[----:B------:R-:W-:-:S06]  /*07f0*/  LEA.HI.X R49, R49, UR9, R88, 0x2, P1 ;  /* 0x0000000931317c11 */ /* 0x000fcc00088f1458 */
[----:B------:R0:W5:Y:S01]  /*0800*/  LDG.E R49, desc[UR6][R48.64] ;  /* 0x0000000630317981 */ /* 0x000162000c1e1900 */
[C---:B---3--:R-:W-:Y:S01]  /*0810*/  FADD R46, R91.reuse, R79 ;  /* 0x0000004f5b2e7221 */ /* 0x048fe20000000000 */
[----:B--2---:R-:W-:-:S04]  /*0820*/  FADD R47, R91, R80 ;  /* 0x000000505b2f7221 */ /* 0x004fc80000000000 */
[----:B------:R-:W-:Y:S01]  /*0830*/  FMNMX R9, R46, R9, PT ;  /* 0x000000092e097209 */ /* 0x000fe20003800000 */
[----:B------:R-:W-:Y:S01]  /*0840*/  VIADD R46, R75, 0x10 ;  /* 0x000000104b2e7836 */ /* 0x000fe20000000000 */
[----:B------:R-:W-:-:S04]  /*0850*/  FMNMX R10, R47, R10, PT ;  /* 0x0000000a2f0a7209 */ /* 0x000fc80003800000 */
[----:B------:R-:W-:Y:S01]  /*0860*/  IADD3 R47, P1, PT, R46, UR4, RZ ;  /* 0x000000042e2f7c10 */ /* 0x000fe2000ff3e0ff */
[----:B----4-:R-:W-:-:S03]  /*0870*/  FADD R52, R91, R26 ;  /* 0x0000001a5b347221 */ /* 0x010fc60000000000 */
[----:B0-----:R-:W-:Y:S02]  /*0880*/  LEA.HI.X.SX32 R48, R46, RZ, 0x1, P1 ;  /* 0x000000ff2e307211 */ /* 0x001fe400008f0eff */
[----:B------:R-:W-:Y:S02]  /*0890*/  LEA R46, P1, R47, UR8, 0x2 ;  /* 0x000000082f2e7c11 */ /* 0x000fe4000f8210ff */
[----:B------:R-:W-:Y:S01]  /*08a0*/  FMNMX R15, R52, R15, PT ;  /* 0x0000000f340f7209 */ /* 0x000fe20003800000 */
[----:B-----5:R-:W-:Y:S01]  /*08b0*/  FADD R52, R91, R84 ;  /* 0x000000545b347221 */ /* 0x020fe20000000000 */
[----:B------:R-:W-:Y:S01]  /*08c0*/  LEA.HI.X R47, R47, UR9, R48, 0x2, P1 ;  /* 0x000000092f2f7c11 */ /* 0x000fe200088f1430 */
[----:B------:R-:W-:-:S03]  /*08d0*/  FADD R48, R91, R78 ;  /* 0x0000004e5b307221 */ /* 0x000fc60000000000 */
[----:B------:R-:W-:Y:S01]  /*08e0*/  FMNMX R14, R52, R14, PT ;  /* 0x0000000e340e7209 */ /* 0x000fe20003800000 */
[----:B------:R-:W-:Y:S01]  /*08f0*/  FADD R52, R91, R83 ;  /* 0x000000535b347221 */ /* 0x000fe20000000000 */
[----:B------:R-:W-:Y:S01]  /*0900*/  FMNMX R8, R48, R8, PT ;  /* 0x0000000830087209 */ /* 0x000fe20003800000 */
        /* <DEDUP_REMOVED lines=8> */
[C---:B------:R-:W-:Y:S01]  /*0990*/  FADD R48, R89.reuse, R83 ;  /* 0x0000005359307221 */ /* 0x040fe20000000000 */
[----:B------:R0:W2:Y:S04]  /*09a0*/  LDG.E R91, desc[UR6][R46.64] ;  /* 0x000000062e5b7981 */ /* 0x0000a8000c1e1900 */
[----:B------:R-:W-:Y:S01]  /*09b0*/  FMNMX R5, R48, R5, PT ;  /* 0x0000000530057209 */ /* 0x000fe20003800000 */
[C---:B------:R-:W-:Y:S01]  /*09c0*/  FADD R48, R89.reuse, R82 ;  /* 0x0000005259307221 */ /* 0x040fe20000000000 */
[----:B0-----:R-:W-:-:S04]  /*09d0*/  FADD R47, R89, R80 ;  /* 0x00000050592f7221 */ /* 0x001fc80000000000 */
[----:B------:R-:W-:Y:S02]  /*09e0*/  FMNMX R4, R48, R4, PT ;  /* 0x0000000430047209 */ /* 0x000fe40003800000 */
[----:B------:R-:W-:Y:S01]  /*09f0*/  FMNMX R2, R47, R2, PT ;  /* 0x000000022f027209 */ /* 0x000fe20003800000 */
[C---:B------:R-:W-:Y:S01]  /*0a00*/  FADD R47, R89.reuse, R79 ;  /* 0x0000004f592f7221 */ /* 0x040fe20000000000 */
[----:B------:R-:W-:-:S04]  /*0a10*/  FADD R48, R89, R81 ;  /* 0x0000005159307221 */ /* 0x000fc80000000000 */
[----:B------:R-:W-:Y:S02]  /*0a20*/  FMNMX R0, R47, R0, PT ;  /* 0x000000002f007209 */ /* 0x000fe40003800000 */
[C---:B------:R-:W-:Y:S02]  /*0a30*/  IADD3 R47, P1, PT, R75.reuse, UR4, RZ ;  /* 0x000000044b2f7c10 */ /* 0x040fe4000ff3e0ff */
[----:B------:R-:W-:Y:S02]  /*0a40*/  FMNMX R3, R48, R3, PT ;  /* 0x0000000330037209 */ /* 0x000fe40003800000 */
[----:B------:R-:W-:Y:S02]  /*0a50*/  LEA.HI.X.SX32 R48, R75, RZ, 0x1, P1 ;  /* 0x000000ff4b307211 */ /* 0x000fe400008f0eff */
[----:B------:R-:W-:-:S04]  /*0a60*/  LEA R46, P1, R47, UR8, 0x2 ;  /* 0x000000082f2e7c11 */ /* 0x000fc8000f8210ff */
[----:B------:R-:W-:Y:S01]  /*0a70*/  LEA.HI.X R47, R47, UR9, R48, 0x2, P1 ;  /* 0x000000092f2f7c11 */ /* 0x000fe200088f1430 */
[----:B------:R-:W-:-:S04]  /*0a80*/  FADD R48, R89, R78 ;  /* 0x0000004e59307221 */ /* 0x000fc80000000000 */
[----:B------:R0:W3:Y:S01]  /*0a90*/  LDG.E R89, desc[UR6][R46.64] ;  /* 0x000000062e597981 */ /* 0x0000e2000c1e1900 */
[----:B------:R-:W-:Y:S01]  /*0aa0*/  FMNMX R29, R48, R29, PT ;  /* 0x0000001d301d7209 */ /* 0x000fe20003800000 */
[----:B------:R-:W-:-:S05]  /*0ab0*/  FADD R48, R53, R26 ;  /* 0x0000001a35307221 */ /* 0x000fca0000000000 */
[----:B------:R-:W-:Y:S01]  /*0ac0*/  FMNMX R58, R48, R58, PT ;  /* 0x0000003a303a7209 */ /* 0x000fe20003800000 */
[----:B------:R-:W-:-:S05]  /*0ad0*/  FADD R48, R53, R84 ;  /* 0x0000005435307221 */ /* 0x000fca0000000000 */
[----:B------:R-:W-:Y:S01]  /*0ae0*/  FMNMX R57, R48, R57, PT ;  /* 0x0000003930397209 */ /* 0x000fe20003800000 */
[C---:B------:R-:W-:Y:S01]  /*0af0*/  FADD R48, R53.reuse, R83 ;  /* 0x0000005335307221 */ /* 0x040fe20000000000 */
[C---:B0-----:R-:W-:Y:S01]  /*0b00*/  FADD R46, R53.reuse, R80 ;  /* 0x00000050352e7221 */ /* 0x041fe20000000000 */
[----:B------:R-:W-:-:S03]  /*0b10*/  FADD R47, R53, R79 ;  /* 0x0000004f352f7221 */ /* 0x000fc60000000000 */
[----:B------:R-:W-:Y:S01]  /*0b20*/  FMNMX R56, R48, R56, PT ;  /* 0x0000003830387209 */ /* 0x000fe20003800000 */
[----:B------:R-:W-:Y:S01]  /*0b30*/  FADD R48, R53, R82 ;  /* 0x0000005235307221 */ /* 0x000fe20000000000 */
[----:B------:R-:W-:Y:S01]  /*0b40*/  FMNMX R51, R46, R51, PT ;  /* 0x000000332e337209 */ /* 0x000fe20003800000 */
[----:B------:R-:W-:Y:S01]  /*0b50*/  VIADD R46, R75, 0x18 ;  /* 0x000000184b2e7836 */ /* 0x000fe20000000000 */
[----:B------:R-:W-:Y:S02]  /*0b60*/  FMNMX R50, R47, R50, PT ;  /* 0x000000322f327209 */ /* 0x000fe40003800000 */
[----:B------:R-:W-:Y:S01]  /*0b70*/  FMNMX R55, R48, R55, PT ;  /* 0x0000003730377209 */ /* 0x000fe20003800000 */
[----:B------:R-:W-:Y:S01]  /*0b80*/  FADD R48, R53, R81 ;  /* 0x0000005135307221 */ /* 0x000fe20000000000 */
[----:B------:R-:W-:-:S04]  /*0b90*/  IADD3 R47, P1, PT, R46, UR4, RZ ;  /* 0x000000042e2f7c10 */ /* 0x000fc8000ff3e0ff */
[----:B------:R-:W-:Y:S02]  /*0ba0*/  FMNMX R54, R48, R54, PT ;  /* 0x0000003630367209 */ /* 0x000fe40003800000 */
[----:B------:R-:W-:Y:S02]  /*0bb0*/  LEA.HI.X.SX32 R48, R46, RZ, 0x1, P1 ;  /* 0x000000ff2e307211 */ /* 0x000fe400008f0eff */
[----:B------:R-:W-:-:S04]  /*0bc0*/  LEA R46, P1, R47, UR8, 0x2 ;  /* 0x000000082f2e7c11 */ /* 0x000fc8000f8210ff */
[----:B------:R-:W-:-:S06]  /*0bd0*/  LEA.HI.X R47, R47, UR9, R48, 0x2, P1 ;  /* 0x000000092f2f7c11 */ /* 0x000fcc00088f1430 */
[----:B------:R0:W4:Y:S01]  /*0be0*/  LDG.E R47, desc[UR6][R46.64] ;  /* 0x000000062e2f7981 */ /* 0x000122000c1e1900 */
[----:B------:R-:W-:Y:S01]  /*0bf0*/  FADD R48, R53, R78 ;  /* 0x0000004e35307221 */ /* 0x000fe20000000000 */
[C---:B------:R-:W-:Y:S01]  /*0c00*/  FADD R53, R93.reuse, R26 ;  /* 0x0000001a5d357221 */ /* 0x040fe20000000000 */
[----:B0-----:R-:W-:-:S04]  /*0c10*/  FADD R46, R93, R80 ;  /* 0x000000505d2e7221 */ /* 0x001fc80000000000 */
[----:B------:R-:W-:Y:S01]  /*0c20*/  FMNMX R42, R53, R42, PT ;  /* 0x0000002a352a7209 */ /* 0x000fe20003800000 */
[C---:B------:R-:W-:Y:S01]  /*0c30*/  FADD R53, R93.reuse, R83 ;  /* 0x000000535d357221 */ /* 0x040fe20000000000 */
        /* <DEDUP_REMOVED lines=9> */
[----:B------:R-:W-:Y:S01]  /*0cd0*/  FADD R46, R49, R82 ;  /* 0x00000052312e7221 */ /* 0x000fe20000000000 */
[----:B------:R-:W-:Y:S01]  /*0ce0*/  FMNMX R43, R48, R43, PT ;  /* 0x0000002b302b7209 */ /* 0x000fe20003800000 */
[----:B------:R-:W-:Y:S01]  /*0cf0*/  FADD R48, R93, R84 ;  /* 0x000000545d307221 */ /* 0x000fe20000000000 */
[----:B------:R-:W-:Y:S01]  /*0d00*/  FMNMX R36, R53, R36, PT ;  /* 0x0000002435247209 */ /* 0x000fe20003800000 */
[C---:B------:R-:W-:Y:S01]  /*0d10*/  FADD R53, R49.reuse, R26 ;  /* 0x0000001a31357221 */ /* 0x040fe20000000000 */
[----:B------:R-:W-:Y:S01]  /*0d20*/  FMNMX R23, R46, R23, PT ;  /* 0x000000172e177209 */ /* 0x000fe20003800000 */
[----:B------:R-:W-:Y:S01]  /*0d30*/  FADD R46, R49, R80 ;  /* 0x00000050312e7221 */ /* 0x000fe20000000000 */
[----:B------:R-:W-:Y:S01]  /*0d40*/  FMNMX R41, R48, R41, PT ;  /* 0x0000002930297209 */ /* 0x000fe20003800000 */
[----:B------:R-:W-:Y:S01]  /*0d50*/  FADD R48, R93, R82 ;  /* 0x000000525d307221 */ /* 0x000fe20000000000 */
[----:B------:R-:W-:Y:S01]  /*0d60*/  FMNMX R34, R53, R34, PT ;  /* 0x0000002235227209 */ /* 0x000fe20003800000 */
[----:B------:R-:W-:Y:S01]  /*0d70*/  FADD R53, R49, R83 ;  /* 0x0000005331357221 */ /* 0x000fe20000000000 */
[----:B------:R-:W-:-:S02]  /*0d80*/  FMNMX R85, R46, R85, PT ;  /* 0x000000552e557209 */ /* 0x000fc40003800000 */
[----:B------:R-:W-:Y:S01]  /*0d90*/  FMNMX R39, R48, R39, PT ;  /* 0x0000002730277209 */ /* 0x000fe20003800000 */
[----:B------:R-:W-:Y:S01]  /*0da0*/  FADD R48, R49, R79 ;  /* 0x0000004f31307221 */ /* 0x000fe20000000000 */
[----:B------:R-:W-:Y:S01]  /*0db0*/  FMNMX R24, R53, R24, PT ;  /* 0x0000001835187209 */ /* 0x000fe20003800000 */
[C---:B------:R-:W-:Y:S01]  /*0dc0*/  FADD R53, R49.reuse, R81 ;  /* 0x0000005131357221 */ /* 0x040fe20000000000 */
[----:B------:R-:W-:-:S05]  /*0dd0*/  FADD R49, R49, R78 ;  /* 0x0000004e31317221 */ /* 0x000fca0000000000 */
[----:B------:R-:W-:Y:S01]  /*0de0*/  FMNMX R20, R49, R20, PT ;  /* 0x0000001431147209 */ /* 0x000fe20003800000 */
[----:B------:R-:W-:Y:S01]  /*0df0*/  VIADD R66, R66, 0x1 ;  /* 0x0000000142427836 */ /* 0x000fe20000000000 */
[----:B------:R-:W-:Y:S02]  /*0e00*/  FMNMX R21, R48, R21, PT ;  /* 0x0000001530157209 */ /* 0x000fe40003800000 */
[----:B------:R-:W-:Y:S02]  /*0e10*/  FMNMX R22, R53, R22, PT ;  /* 0x0000001635167209 */ /* 0x000fe40003800000 */
[----:B------:R-:W-:Y:S02]  /*0e20*/  ISETP.NE.AND P1, PT, R66, RZ, PT ;  /* 0x000000ff4200720c */ /* 0x000fe40003f25270 */
[----:B------:R-:W-:Y:S01]  /*0e30*/  FMNMX R11, R52, R11, PT ;  /* 0x0000000b340b7209 */ /* 0x000fe20003800000 */
[----:B------:R-:W-:Y:S02]  /*0e40*/  VIADD R73, R73, UR5 ;  /* 0x0000000549497c36 */ /* 0x000fe40008000000 */
[----:B------:R-:W-:-:S02]  /*0e50*/  VIADD R75, R75, UR5 ;  /* 0x000000054b4b7c36 */ /* 0x000fc40008000000 */
[----:B--2---:R-:W-:-:S05]  /*0e60*/  FADD R46, R91, R26 ;  /* 0x0000001a5b2e7221 */ /* 0x004fca0000000000 */
[----:B------:R-:W-:Y:S01]  /*0e70*/  FMNMX R19, R46, R19, PT ;  /* 0x000000132e137209 */ /* 0x000fe20003800000 */
[C---:B------:R-:W-:Y:S01]  /*0e80*/  FADD R46, R91.reuse, R84 ;  /* 0x000000545b2e7221 */ /* 0x040fe20000000000 */
[----:B------:R-:W-:-:S04]  /*0e90*/  FADD R49, R91, R83 ;  /* 0x000000535b317221 */ /* 0x000fc80000000000 */
        /* <DEDUP_REMOVED lines=8> */
[----:B------:R-:W-:Y:S02]  /*0f20*/  FMNMX R63, R46, R63, PT ;  /* 0x0000003f2e3f7209 */ /* 0x000fe40003800000 */
[----:B------:R-:W-:Y:S01]  /*0f30*/  FMNMX R64, R49, R64, PT ;  /* 0x0000004031407209 */ /* 0x000fe20003800000 */
[C---:B---3--:R-:W-:Y:S01]  /*0f40*/  FADD R46, R89.reuse, R26 ;  /* 0x0000001a592e7221 */ /* 0x048fe20000000000 */
[----:B------:R-:W-:-:S04]  /*0f50*/  FADD R49, R89, R83 ;  /* 0x0000005359317221 */ /* 0x000fc80000000000 */
[----:B------:R-:W-:Y:S01]  /*0f60*/  FMNMX R65, R46, R65, PT ;  /* 0x000000412e417209 */ /* 0x000fe20003800000 */
[----:B------:R-:W-:Y:S01]  /*0f70*/  FADD R46, R89, R84 ;  /* 0x00000054592e7221 */ /* 0x000fe20000000000 */
[----:B------:R-:W-:Y:S01]  /*0f80*/  FMNMX R32, R49, R32, PT ;  /* 0x0000002031207209 */ /* 0x000fe20003800000 */
[----:B------:R-:W-:-:S03]  /*0f90*/  FADD R49, R89, R81 ;  /* 0x0000005159317221 */ /* 0x000fc60000000000 */
[----:B------:R-:W-:Y:S01]  /*0fa0*/  FMNMX R33, R46, R33, PT ;  /* 0x000000212e217209 */ /* 0x000fe20003800000 */
[----:B------:R-:W-:Y:S01]  /*0fb0*/  FADD R46, R89, R82 ;  /* 0x00000052592e7221 */ /* 0x000fe20000000000 */
[----:B------:R-:W-:Y:S01]  /*0fc0*/  FADD R48, R91, R78 ;  /* 0x0000004e5b307221 */ /* 0x000fe20000000000 */
[----:B------:R-:W-:Y:S01]  /*0fd0*/  FMNMX R30, R49, R30, PT ;  /* 0x0000001e311e7209 */ /* 0x000fe20003800000 */
[C---:B------:R-:W-:Y:S01]  /*0fe0*/  FADD R49, R89.reuse, R80 ;  /* 0x0000005059317221 */ /* 0x040fe20000000000 */
[C---:B------:R-:W-:Y:S01]  /*0ff0*/  FADD R53, R89.reuse, R79 ;  /* 0x0000004f59357221 */ /* 0x040fe20000000000 */
[----:B------:R-:W-:Y:S01]  /*1000*/  FMNMX R31, R46, R31, PT ;  /* 0x0000001f2e1f7209 */ /* 0x000fe20003800000 */
[----:B------:R-:W-:Y:S01]  /*1010*/  FADD R46, R89, R78 ;  /* 0x0000004e592e7221 */ /* 0x000fe20000000000 */
[----:B------:R-:W-:Y:S02]  /*1020*/  FMNMX R87, R48, R87, PT ;  /* 0x0000005730577209 */ /* 0x000fe40003800000 */
[----:B------:R-:W-:-:S02]  /*1030*/  FMNMX R86, R49, R86, PT ;  /* 0x0000005631567209 */ /* 0x000fc40003800000 */
[----:B------:R-:W-:Y:S02]  /*1040*/  FMNMX R28, R53, R28, PT ;  /* 0x0000001c351c7209 */ /* 0x000fe40003800000 */
[----:B------:R-:W-:Y:S01]  /*1050*/  FMNMX R27, R46, R27, PT ;  /* 0x0000001b2e1b7209 */ /* 0x000fe20003800000 */
[C---:B----4-:R-:W-:Y:S01]  /*1060*/  FADD R48, R47.reuse, R81 ;  /* 0x000000512f307221 */ /* 0x050fe20000000000 */
[C---:B------:R-:W-:Y:S01]  /*1070*/  FADD R26, R47.reuse, R26 ;  /* 0x0000001a2f1a7221 */ /* 0x040fe20000000000 */
[C---:B------:R-:W-:Y:S01]  /*1080*/  FADD R49, R47.reuse, R84 ;  /* 0x000000542f317221 */ /* 0x040fe20000000000 */
[C---:B------:R-:W-:Y:S01]  /*1090*/  FADD R46, R47.reuse, R83 ;  /* 0x000000532f2e7221 */ /* 0x040fe20000000000 */
[C---:B------:R-:W-:Y:S01]  /*10a0*/  FADD R53, R47.reuse, R82 ;  /* 0x000000522f357221 */ /* 0x040fe20000000000 */
[C---:B------:R-:W-:Y:S01]  /*10b0*/  FADD R81, R47.reuse, R80 ;  /* 0x000000502f517221 */ /* 0x040fe20000000000 */
[C---:B------:R-:W-:Y:S01]  /*10c0*/  FADD R52, R47.reuse, R79 ;  /* 0x0000004f2f347221 */ /* 0x040fe20000000000 */
[----:B------:R-:W-:Y:S01]  /*10d0*/  FADD R47, R47, R78 ;  /* 0x0000004e2f2f7221 */ /* 0x000fe20000000000 */
[----:B------:R-:W-:-:S02]  /*10e0*/  FMNMX R77, R26, R77, PT ;  /* 0x0000004d1a4d7209 */ /* 0x000fc40003800000 */
[----:B------:R-:W-:Y:S02]  /*10f0*/  FMNMX R76, R49, R76, PT ;  /* 0x0000004c314c7209 */ /* 0x000fe40003800000 */
[----:B------:R-:W-:Y:S02]  /*1100*/  FMNMX R67, R46, R67, PT ;  /* 0x000000432e437209 */ /* 0x000fe40003800000 */
[----:B------:R-:W-:Y:S02]  /*1110*/  FMNMX R68, R53, R68, PT ;  /* 0x0000004435447209 */ /* 0x000fe40003800000 */
[----:B------:R-:W-:Y:S02]  /*1120*/  FMNMX R69, R48, R69, PT ;  /* 0x0000004530457209 */ /* 0x000fe40003800000 */
[----:B------:R-:W-:Y:S02]  /*1130*/  FMNMX R70, R81, R70, PT ;  /* 0x0000004651467209 */ /* 0x000fe40003800000 */
[----:B------:R-:W-:-:S02]  /*1140*/  FMNMX R71, R52, R71, PT ;  /* 0x0000004734477209 */ /* 0x000fc40003800000 */
[----:B------:R-:W-:Y:S01]  /*1150*/  FMNMX R72, R47, R72, PT ;  /* 0x000000482f487209 */ /* 0x000fe20003800000 */
[----:B------:R-:W-:Y:S06]  /*1160*/  @P1 BRA `(.L_x_11) ;  /* 0xfffffff400041947 */ /* 0x000fec000383ffff */
.L_x_10:
[----:B------:R-:W0:Y:S01]  /*1170*/  LDCU.64 UR10, c[0x0][0x380] ;  /* 0x00007000ff0a77ac */ /* 0x000e220008000a00 */
[C---:B------:R-:W-:Y:S01]  /*1180*/  VIADD R66, R18.reuse, 0x10 ;  /* 0x0000001012427836 */ /* 0x040fe20000000000 */
[C---:B------:R-:W-:Y:S01]  /*1190*/  VIMNMX R47, PT, PT, R17.reuse, R74, !PT ;  /* 0x0000004a112f7248 */ /* 0x040fe20007fe0100 */
[C---:B------:R-:W-:Y:S02]  /*11a0*/  VIADD R73, R17.reuse, 0x8 ;  /* 0x0000000811497836 */ /* 0x040fe40000000000 */
        /* <DEDUP_REMOVED lines=25> */
[----:B------:R-:W1:Y:S01]  /*1340*/  @!P1 LDC.64 R48, c[0x0][0x380] ;  /* 0x0000e000ff309b82 */ /* 0x000e620000000a00 */
[----:B------:R-:W-:Y:S01]  /*1350*/  ISETP.GE.AND P3, PT, R75, R16, PT ;  /* 0x000000104b00720c */ /* 0x000fe20003f66270 */
[----:B------:R2:W-:Y:S01]  /*1360*/  @!P5 STG.E desc[UR6][R44.64+0x20], R14 ;  /* 0x0000200e2c00d986 */ /* 0x0005e2000c101906 */
[----:B------:R-:W-:Y:S01]  /*1370*/  VIMNMX R75, PT, PT, R17, R78, !PT ;  /* 0x0000004e114b7248 */ /* 0x000fe20007fe0100 */
[----:B------:R-:W-:Y:S01]  /*1380*/  IMAD R47, R16, 0x8, R53 ;  /* 0x00000008102f7824 */ /* 0x000fe200078e0235 */
[----:B------:R-:W-:Y:S01]  /*1390*/  VIMNMX R79, PT, PT, R74, R73, !PT ;  /* 0x000000494a4f7248 */ /* 0x000fe20007fe0100 */
[----:B------:R3:W-:Y:S01]  /*13a0*/  @!P4 STG.E desc[UR6][R44.64+0x80], R11 ;  /* 0x0000800b2c00c986 */ /* 0x0007e2000c101906 */
[----:B------:R-:W-:-:S02]  /*13b0*/  ISETP.GE.AND P2, PT, R75, R16, PT ;  /* 0x000000104b00720c */ /* 0x000fc40003f46270 */
[----:B------:R-:W-:Y:S01]  /*13c0*/  VIMNMX R75, PT, PT, R17, R82, !PT ;  /* 0x00000052114b7248 */ /* 0x000fe20007fe0100 */
[C---:B0-----:R-:W-:Y:S01]  /*13d0*/  @!P1 IMAD.IADD R13, R18.reuse, 0x1, R47 ;  /* 0x00000001120d9824 */ /* 0x041fe200078e022f */
[-C--:B------:R-:W-:Y:S01]  /*13e0*/  ISETP.GE.AND P6, PT, R79, R16.reuse, PT ;  /* 0x000000104f00720c */ /* 0x080fe20003fc6270 */
[----:B------:R-:W-:Y:S01]  /*13f0*/  @!P0 STG.E desc[UR6][R44.64+0xa0], R10 ;  /* 0x0000a00a2c008986 */ /* 0x000fe2000c101906 */
[----:B------:R-:W-:Y:S02]  /*1400*/  VIMNMX R79, PT, PT, R18, R15, !PT ;  /* 0x0000000f124f7248 */ /* 0x000fe40007fe0100 */
[-C--:B------:R-:W-:Y:S01]  /*1410*/  ISETP.GE.AND P5, PT, R75, R16.reuse, PT ;  /* 0x000000104b00720c */ /* 0x080fe20003fa6270 */
[----:B------:R0:W-:Y:S01]  /*1420*/  @!P3 STG.E desc[UR6][R44.64+0x60], R12 ;  /* 0x0000600c2c00b986 */ /* 0x0001e2000c101906 */
[----:B------:R-:W-:Y:S02]  /*1430*/  ISETP.GE.AND P0, PT, R79, R16, PT ;  /* 0x000000104f00720c */ /* 0x000fe40003f06270 */
[----:B------:R-:W-:Y:S01]  /*1440*/  VIMNMX R75, PT, PT, R66, R73, !PT ;  /* 0x00000049424b7248 */ /* 0x000fe20007fe0100 */
[----:B------:R-:W-:Y:S01]  /*1450*/  @!P2 STG.E desc[UR6][R44.64+0xc0], R9 ;  /* 0x0000c0092c00a986 */ /* 0x000fe2000c101906 */
[----:B--2---:R-:W-:-:S02]  /*1460*/  IADD3 R14, P2, PT, R18, R47, RZ ;  /* 0x0000002f120e7210 */ /* 0x004fc40007f5e0ff */
[----:B------:R-:W-:Y:S01]  /*1470*/  ISETP.GE.AND P3, PT, R75, R16, PT ;  /* 0x000000104b00720c */ /* 0x000fe20003f66270 */
[----:B-1----:R-:W-:Y:S01]  /*1480*/  @!P1 IMAD.WIDE R48, R13, 0x4, R48 ;  /* 0x000000040d309825 */ /* 0x002fe200078e0230 */
[----:B------:R-:W-:Y:S02]  /*1490*/  LEA.HI.X.SX32 R13, R47, RZ, 0x1, P2 ;  /* 0x000000ff2f0d7211 */ /* 0x000fe400010f0eff */
[-C--:B---3--:R-:W-:Y:S01]  /*14a0*/  VIMNMX R11, PT, PT, R80, R73.reuse, !PT ;  /* 0x00000049500b7248 */ /* 0x088fe20007fe0100 */
[----:B------:R1:W-:Y:S01]  /*14b0*/  @!P5 STG.E desc[UR6][R44.64+0xe0], R8 ;  /* 0x0000e0082c00d986 */ /* 0x0003e2000c101906 */
[----:B0-----:R-:W-:Y:S02]  /*14c0*/  LEA R12, P2, R14, UR10, 0x2 ;  /* 0x0000000a0e0c7c11 */ /* 0x001fe4000f8410ff */
[----:B------:R-:W-:Y:S01]  /*14d0*/  VIMNMX R75, PT, PT, R52, R73, !PT ;  /* 0x00000049344b7248 */ /* 0x000fe20007fe0100 */
[----:B------:R0:W-:Y:S01]  /*14e0*/  @!P1 STG.E desc[UR6][R48.64], R7 ;  /* 0x0000000730009986 */ /* 0x0001e2000c101906 */
[----:B------:R-:W-:-:S02]  /*14f0*/  LEA.HI.X R13, R14, UR11, R13, 0x2, P2 ;  /* 0x0000000b0e0d7c11 */ /* 0x000fc400090f140d */
[-C--:B------:R-:W-:Y:S02]  /*1500*/  ISETP.GE.AND P2, PT, R11, R16.reuse, PT ;  /* 0x000000100b00720c */ /* 0x080fe40003f46270 */
[----:B------:R-:W-:Y:S01]  /*1510*/  VIMNMX R11, PT, PT, R74, R15, !PT ;  /* 0x0000000f4a0b7248 */ /* 0x000fe20007fe0100 */
[----:B------:R2:W-:Y:S01]  /*1520*/  @!P3 STG.E desc[UR6][R12.64+0x40], R5 ;  /* 0x000040050c00b986 */ /* 0x0005e2000c101906 */
[-C--:B------:R-:W-:Y:S01]  /*1530*/  ISETP.GE.AND P4, PT, R75, R16.reuse, PT ;  /* 0x000000104b00720c */ /* 0x080fe20003f86270 */
[----:B-1----:R-:W1:Y:S01]  /*1540*/  @!P0 LDC.64 R8, c[0x0][0x380] ;  /* 0x0000e000ff088b82 */ /* 0x002e620000000a00 */
[-C--:B------:R-:W-:Y:S01]  /*1550*/  VIMNMX R75, PT, PT, R26, R73.reuse, !PT ;  /* 0x000000491a4b7248 */ /* 0x080fe20007fe0100 */
[----:B------:R3:W-:Y:S01]  /*1560*/  @!P6 STG.E desc[UR6][R12.64+0x20], R6 ;  /* 0x000020060c00e986 */ /* 0x0007e2000c101906 */
[-C--:B------:R-:W-:Y:S01]  /*1570*/  ISETP.GE.AND P3, PT, R11, R16.reuse, PT ;  /* 0x000000100b00720c */ /* 0x080fe20003f66270 */
[----:B------:R-:W-:Y:S01]  /*1580*/  VIADD R11, R17, 0x18 ;  /* 0x00000018110b7836 */ /* 0x000fe20000000000 */
[-C--:B------:R-:W-:Y:S01]  /*1590*/  VIMNMX R47, PT, PT, R78, R73.reuse, !PT ;  /* 0x000000494e2f7248 */ /* 0x080fe20007fe0100 */
[----:B0-----:R-:W-:Y:S01]  /*15a0*/  IMAD R7, R16, 0x10, R53 ;  /* 0x0000001010077824 */ /* 0x001fe200078e0235 */
[-C--:B------:R-:W-:Y:S01]  /*15b0*/  ISETP.GE.AND P5, PT, R75, R16.reuse, PT ;  /* 0x000000104b00720c */ /* 0x080fe20003fa6270 */
[----:B------:R-:W-:Y:S01]  /*15c0*/  @!P2 STG.E desc[UR6][R12.64+0xa0], R2 ;  /* 0x0000a0020c00a986 */ /* 0x000fe2000c101906 */
[----:B------:R-:W-:Y:S01]  /*15d0*/  VIMNMX R73, PT, PT, R82, R73, !PT ;  /* 0x0000004952497248 */ /* 0x000fe20007fe0100 */
[C---:B--2---:R-:W-:Y:S01]  /*15e0*/  @!P0 IMAD.IADD R5, R18.reuse, 0x1, R7 ;  /* 0x0000000112058824 */ /* 0x044fe200078e0207 */
[-C--:B------:R-:W-:Y:S01]  /*15f0*/  ISETP.GE.AND P1, PT, R47, R16.reuse, PT ;  /* 0x000000102f00720c */ /* 0x080fe20003f26270 */
[----:B------:R-:W-:Y:S01]  /*1600*/  @!P4 STG.E desc[UR6][R12.64+0x60], R4 ;  /* 0x000060040c00c986 */ /* 0x000fe2000c101906 */
[----:B------:R-:W-:Y:S01]  /*1610*/  VIMNMX R47, PT, PT, R18, R11, !PT ;  /* 0x0000000b122f7248 */ /* 0x000fe20007fe0100 */
[----:B------:R-:W-:Y:S01]  /*1620*/  IMAD R53, R16, 0x20, R53 ;  /* 0x0000002010357824 */ /* 0x000fe200078e0235 */
[----:B------:R-:W-:-:S02]  /*1630*/  ISETP.GE.AND P6, PT, R73, R16, PT ;  /* 0x000000104900720c */ /* 0x000fc40003fc6270 */
[-C--:B------:R-:W-:Y:S02]  /*1640*/  ISETP.GE.AND P2, PT, R47, R16.reuse, PT ;  /* 0x000000102f00720c */ /* 0x080fe40003f46270 */
[-C--:B------:R-:W-:Y:S01]  /*1650*/  VIMNMX R45, PT, PT, R66, R15.reuse, !PT ;  /* 0x0000000f422d7248 */ /* 0x080fe20007fe0100 */
[----:B------:R0:W-:Y:S03]  /*1660*/  @!P5 STG.E desc[UR6][R12.64+0x80], R3 ;  /* 0x000080030c00d986 */ /* 0x0001e6000c101906 */
[----:B------:R-:W-:Y:S01]  /*1670*/  ISETP.GE.AND P4, PT, R45, R16, PT ;  /* 0x000000102d00720c */ /* 0x000fe20003f86270 */
[----:B-1----:R-:W-:Y:S01]  /*1680*/  @!P0 IMAD.WIDE R8, R5, 0x4, R8 ;  /* 0x0000000405088825 */ /* 0x002fe200078e0208 */
[----:B------:R-:W-:Y:S01]  /*1690*/  VIMNMX R45, PT, PT, R52, R15, !PT ;  /* 0x0000000f342d7248 */ /* 0x000fe20007fe0100 */
[----:B------:R-:W-:Y:S01]  /*16a0*/  @!P1 STG.E desc[UR6][R12.64+0xc0], R0 ;  /* 0x0000c0000c009986 */ /* 0x000fe2000c101906 */
[----:B---3--:R-:W-:-:S02]  /*16b0*/  IADD3 R6, P1, PT, R18, R7, RZ ;  /* 0x0000000712067210 */ /* 0x008fc40007f3e0ff */
[-C--:B------:R-:W-:Y:S01]  /*16c0*/  ISETP.GE.AND P5, PT, R45, R16.reuse, PT ;  /* 0x000000102d00720c */ /* 0x080fe20003fa6270 */
[----:B------:R-:W-:Y:S01]  /*16d0*/  @!P6 STG.E desc[UR6][R12.64+0xe0], R29 ;  /* 0x0000e01d0c00e986 */ /* 0x000fe2000c101906 */
[-C--:B------:R-:W-:Y:S02]  /*16e0*/  VIMNMX R45, PT, PT, R26, R15.reuse, !PT ;  /* 0x0000000f1a2d7248 */ /* 0x080fe40007fe0100 */
[----:B0-----:R-:W-:Y:S01]  /*16f0*/  VIMNMX R3, PT, PT, R80, R15, !PT ;  /* 0x0000000f50037248 */ /* 0x001fe20007fe0100 */
[----:B------:R0:W-:Y:S01]  /*1700*/  @!P0 STG.E desc[UR6][R8.64], R58 ;  /* 0x0000003a08008986 */ /* 0x0001e2000c101906 */
[----:B------:R-:W-:Y:S02]  /*1710*/  LEA.HI.X.SX32 R5, R7, RZ, 0x1, P1 ;  /* 0x000000ff07057211 */ /* 0x000fe400008f0eff */
[----:B------:R-:W-:Y:S02]  /*1720*/  ISETP.GE.AND P0, PT, R3, R16, PT ;  /* 0x000000100300720c */ /* 0x000fe40003f06270 */
[----:B------:R-:W1:Y:S01]  /*1730*/  @!P2 LDC.64 R2, c[0x0][0x380] ;  /* 0x0000e000ff02ab82 */ /* 0x000e620000000a00 */
[----:B------:R-:W-:-:S02]  /*1740*/  LEA R4, P1, R6, UR10, 0x2 ;  /* 0x0000000a06047c11 */ /* 0x000fc4000f8210ff */
[-C--:B------:R-:W-:Y:S02]  /*1750*/  ISETP.GE.AND P6, PT, R45, R16.reuse, PT ;  /* 0x000000102d00720c */ /* 0x080fe40003fc6270 */
[-C--:B------:R-:W-:Y:S02]  /*1760*/  VIMNMX R45, PT, PT, R78, R15.reuse, !PT ;  /* 0x0000000f4e2d7248 */ /* 0x080fe40007fe0100 */
[----:B------:R-:W-:Y:S01]  /*1770*/  LEA.HI.X R5, R6, UR11, R5, 0x2, P1 ;  /* 0x0000000b06057c11 */ /* 0x000fe200088f1405 */
[----:B0-----:R-:W-:Y:S01]  /*1780*/  VIADD R9, R17, 0x20 ;  /* 0x0000002011097836 */ /* 0x001fe20000000000 */
[----:B------:R-:W-:Y:S02]  /*1790*/  ISETP.GE.AND P1, PT, R45, R16, PT ;  /* 0x000000102d00720c */ /* 0x000fe40003f26270 */
[----:B------:R-:W-:Y:S01]  /*17a0*/  VIMNMX R15, PT, PT, R82, R15, !PT ;  /* 0x0000000f520f7248 */ /* 0x000fe20007fe0100 */
[----:B------:R-:W-:Y:S01]  /*17b0*/  @!P3 STG.E desc[UR6][R4.64+0x20], R57 ;  /* 0x000020390400b986 */ /* 0x000fe2000c101906 */
[----:B------:R-:W-:-:S02]  /*17c0*/  VIMNMX R13, PT, PT, R74, R11, !PT ;  /* 0x0000000b4a0d7248 */ /* 0x000fc40007fe0100 */
[-C--:B------:R-:W-:Y:S01]  /*17d0*/  ISETP.GE.AND P3, PT, R15, R16.reuse, PT ;  /* 0x000000100f00720c */ /* 0x080fe20003f66270 */
[----:B------:R-:W-:Y:S01]  /*17e0*/  @!P4 STG.E desc[UR6][R4.64+0x40], R56 ;  /* 0x000040380400c986 */ /* 0x000fe2000c101906 */
[----:B------:R-:W-:Y:S02]  /*17f0*/  VIMNMX R29, PT, PT, R18, R9, !PT ;  /* 0x00000009121d7248 */ /* 0x000fe40007fe0100 */
[-C--:B------:R-:W-:Y:S01]  /*1800*/  VIMNMX R15, PT, PT, R66, R11.reuse, !PT ;  /* 0x0000000b420f7248 */ /* 0x080fe20007fe0100 */
[----:B------:R-:W-:Y:S01]  /*1810*/  @!P0 STG.E desc[UR6][R4.64+0xa0], R51 ;  /* 0x0000a03304008986 */ /* 0x000fe2000c101906 */
[-C--:B------:R-:W-:Y:S01]  /*1820*/  ISETP.GE.AND P4, PT, R13, R16.reuse, PT ;  /* 0x000000100d00720c */ /* 0x080fe20003f86270 */
[----:B------:R-:W-:Y:S01]  /*1830*/  IMAD R13, R16, 0x8, R7 ;  /* 0x00000008100d7824 */ /* 0x000fe200078e0207 */
[-C--:B------:R-:W-:Y:S01]  /*1840*/  ISETP.GE.AND P0, PT, R29, R16.reuse, PT ;  /* 0x000000101d00720c */ /* 0x080fe20003f06270 */
[----:B------:R-:W-:Y:S01]  /*1850*/  @!P5 STG.E desc[UR6][R4.64+0x60], R55 ;  /* 0x000060370400d986 */ /* 0x000fe2000c101906 */
[----:B------:R-:W-:Y:S01]  /*1860*/  ISETP.GE.AND P5, PT, R15, R16, PT ;  /* 0x000000100f00720c */ /* 0x000fe20003fa6270 */
[----:B------:R-:W-:Y:S01]  /*1870*/  @!P2 IMAD.IADD R7, R18, 0x1, R13 ;  /* 0x000000011207a824 */ /* 0x000fe200078e020d */
[----:B------:R-:W-:Y:S01]  /*1880*/  VIMNMX R15, PT, PT, R52, R11, !PT ;  /* 0x0000000b340f7248 */ /* 0x000fe20007fe0100 */
[----:B------:R-:W-:Y:S01]  /*1890*/  @!P1 STG.E desc[UR6][R4.64+0xc0], R50 ;  /* 0x0000c03204009986 */ /* 0x000fe2000c101906 */
[----:B------:R-:W-:Y:S01]  /*18a0*/  IADD3 R0, P1, PT, R18, R13, RZ ;  /* 0x0000000d12007210 */ /* 0x000fe20007f3e0ff */
[----:B-1----:R-:W-:-:S02]  /*18b0*/  @!P2 IMAD.WIDE R6, R7, 0x4, R2 ;  /* 0x000000040706a825 */ /* 0x002fc400078e0202 */
[----:B------:R-:W-:Y:S01]  /*18c0*/  @!P6 STG.E desc[UR6][R4.64+0x80], R54 ;  /* 0x000080360400e986 */ /* 0x000fe2000c101906 */
[-C--:B------:R-:W-:Y:S02]  /*18d0*/  ISETP.GE.AND P6, PT, R15, R16.reuse, PT ;  /* 0x000000100f00720c */ /* 0x080fe40003fc6270 */
[-C--:B------:R-:W-:Y:S01]  /*18e0*/  VIMNMX R15, PT, PT, R26, R11.reuse, !PT ;  /* 0x0000000b1a0f7248 */ /* 0x080fe20007fe0100 */
[----:B------:R0:W-:Y:S01]  /*18f0*/  @!P3 STG.E desc[UR6][R4.64+0xe0], R43 ;  /* 0x0000e02b0400b986 */ /* 0x0001e2000c101906 */
[----:B------:R-:W-:Y:S02]  /*1900*/  LEA.HI.X.SX32 R3, R13, RZ, 0x1, P1 ;  /* 0x000000ff0d037211 */ /* 0x000fe400008f0eff */
[----:B------:R-:W-:Y:S01]  /*1910*/  LEA R2, P3, R0, UR10, 0x2 ;  /* 0x0000000a00027c11 */ /* 0x000fe2000f8610ff */
[----:B------:R1:W-:Y:S01]  /*1920*/  @!P2 STG.E desc[UR6][R6.64], R42 ;  /* 0x0000002a0600a986 */ /* 0x0003e2000c101906 */
[----:B------:R-:W-:Y:S02]  /*1930*/  VIMNMX R13, PT, PT, R80, R11, !PT ;  /* 0x0000000b500d7248 */ /* 0x000fe40007fe0100 */
[----:B------:R-:W-:-:S02]  /*1940*/  ISETP.GE.AND P1, PT, R15, R16, PT ;  /* 0x000000100f00720c */ /* 0x000fc40003f26270 */
[----:B------:R-:W-:Y:S02]  /*1950*/  LEA.HI.X R3, R0, UR11, R3, 0x2, P3 ;  /* 0x0000000b00037c11 */ /* 0x000fe400098f1403 */
[-C--:B------:R-:W-:Y:S01]  /*1960*/  VIMNMX R15, PT, PT, R78, R11.reuse, !PT ;  /* 0x0000000b4e0f7248 */ /* 0x080fe20007fe0100 */
[----:B0-----:R-:W0:Y:S01]  /*1970*/  @!P0 LDC.64 R4, c[0x0][0x380] ;  /* 0x0000e000ff048b82 */ /* 0x001e220000000a00 */
[-C--:B------:R-:W-:Y:S01]  /*1980*/  ISETP.GE.AND P2, PT, R13, R16.reuse, PT ;  /* 0x000000100d00720c */ /* 0x080fe20003f46270 */
[----:B------:R-:W-:Y:S01]  /*1990*/  @!P4 STG.E desc[UR6][R2.64+0x20], R41 ;  /* 0x000020290200c986 */ /* 0x000fe2000c101906 */
[----:B------:R-:W-:Y:S02]  /*19a0*/  VIMNMX R11, PT, PT, R82, R11, !PT ;  /* 0x0000000b520b7248 */ /* 0x000fe40007fe0100 */
[-C--:B------:R-:W-:Y:S01]  /*19b0*/  ISETP.GE.AND P3, PT, R15, R16.reuse, PT ;  /* 0x000000100f00720c */ /* 0x080fe20003f66270 */
[----:B------:R-:W-:Y:S01]  /*19c0*/  VIADD R15, R17, 0x28 ;  /* 0x00000028110f7836 */ /* 0x000fe20000000000 */
[----:B------:R-:W-:Y:S01]  /*19d0*/  ISETP.GE.AND P4, PT, R11, R16, PT ;  /* 0x000000100b00720c */ /* 0x000fe20003f86270 */
[----:B------:R-:W-:Y:S01]  /*19e0*/  @!P6 STG.E desc[UR6][R2.64+0x60], R39 ;  /* 0x000060270200e986 */ /* 0x000fe2000c101906 */
[----:B------:R-:W-:-:S02]  /*19f0*/  VIMNMX R11, PT, PT, R9, R66, !PT ;  /* 0x00000042090b7248 */ /* 0x000fc40007fe0100 */
[----:B-1----:R-:W-:Y:S01]  /*1a00*/  VIMNMX R7, PT, PT, R9, R52, !PT ;  /* 0x0000003409077248 */ /* 0x002fe20007fe0100 */
[----:B------:R-:W-:Y:S01]  /*1a10*/  @!P1 STG.E desc[UR6][R2.64+0x80], R38 ;  /* 0x0000802602009986 */ /* 0x000fe2000c101906 */
[-C--:B------:R-:W-:Y:S02]  /*1a20*/  ISETP.GE.AND P6, PT, R11, R16.reuse, PT ;  /* 0x000000100b00720c */ /* 0x080fe40003fc6270 */
[C---:B------:R-:W-:Y:S01]  /*1a30*/  VIMNMX R11, PT, PT, R18.reuse, R15, !PT ;  /* 0x0000000f120b7248 */ /* 0x040fe20007fe0100 */
[----:B------:R-:W-:Y:S01]  /*1a40*/  @!P2 STG.E desc[UR6][R2.64+0xa0], R37 ;  /* 0x0000a0250200a986 */ /* 0x000fe2000c101906 */
[-C--:B------:R-:W-:Y:S01]  /*1a50*/  ISETP.GE.AND P1, PT, R7, R16.reuse, PT ;  /* 0x000000100700720c */ /* 0x080fe20003f26270 */
[----:B------:R-:W-:Y:S01]  /*1a60*/  @!P0 IMAD.IADD R7, R18, 0x1, R53 ;  /* 0x0000000112078824 */ /* 0x000fe200078e0235 */
[----:B------:R-:W-:Y:S01]  /*1a70*/  ISETP.GE.AND P2, PT, R11, R16, PT ;  /* 0x000000100b00720c */ /* 0x000fe20003f46270 */
[----:B------:R-:W-:Y:S01]  /*1a80*/  @!P3 STG.E desc[UR6][R2.64+0xc0], R36 ;  /* 0x0000c0240200b986 */ /* 0x000fe2000c101906 */
[----:B------:R-:W-:-:S02]  /*1a90*/  VIMNMX R13, PT, PT, R9, R74, !PT ;  /* 0x0000004a090d7248 */ /* 0x000fc40007fe0100 */
[----:B------:R-:W-:Y:S01]  /*1aa0*/  IADD3 R0, P3, PT, R18, R53, RZ ;  /* 0x0000003512007210 */ /* 0x000fe20007f7e0ff */
[----:B------:R-:W-:Y:S01]  /*1ab0*/  @!P5 STG.E desc[UR6][R2.64+0x40], R40 ;  /* 0x000040280200d986 */ /* 0x000fe2000c101906 */
[----:B------:R-:W-:Y:S01]  /*1ac0*/  VIMNMX R11, PT, PT, R9, R26, !PT ;  /* 0x0000001a090b7248 */ /* 0x000fe20007fe0100 */
[----:B0-----:R-:W-:Y:S01]  /*1ad0*/  @!P0 IMAD.WIDE R6, R7, 0x4, R4 ;  /* 0x0000000407068825 */ /* 0x001fe200078e0204 */
[-C--:B------:R-:W-:Y:S01]  /*1ae0*/  ISETP.GE.AND P5, PT, R13, R16.reuse, PT ;  /* 0x000000100d00720c */ /* 0x080fe20003fa6270 */
[----:B------:R0:W-:Y:S01]  /*1af0*/  @!P4 STG.E desc[UR6][R2.64+0xe0], R35 ;  /* 0x0000e0230200c986 */ /* 0x0001e2000c101906 */
[----:B------:R-:W-:Y:S02]  /*1b00*/  LEA.HI.X.SX32 R5, R53, RZ, 0x1, P3 ;  /* 0x000000ff35057211 */ /* 0x000fe400018f0eff */
[----:B------:R-:W-:Y:S01]  /*1b10*/  ISETP.GE.AND P3, PT, R11, R16, PT ;  /* 0x000000100b00720c */ /* 0x000fe20003f66270 */
[----:B------:R1:W-:Y:S01]  /*1b20*/  @!P0 STG.E desc[UR6][R6.64], R65 ;  /* 0x0000004106008986 */ /* 0x0003e2000c101906 */
[----:B------:R-:W-:-:S02]  /*1b30*/  VIMNMX R11, PT, PT, R9, R80, !PT ;  /* 0x00000050090b7248 */ /* 0x000fc40007fe0100 */
[C---:B------:R-:W-:Y:S02]  /*1b40*/  LEA R4, P4, R0.reuse, UR10, 0x2 ;  /* 0x0000000a00047c11 */ /* 0x040fe4000f8810ff */
[----:B------:R-:W-:Y:S02]  /*1b50*/  VIMNMX R13, PT, PT, R9, R78, !PT ;  /* 0x0000004e090d7248 */ /* 0x000fe40007fe0100 */
[-C--:B------:R-:W-:Y:S01]  /*1b60*/  ISETP.GE.AND P0, PT, R11, R16.reuse, PT ;  /* 0x000000100b00720c */ /* 0x080fe20003f06270 */
[----:B0-----:R-:W0:Y:S01]  /*1b70*/  @!P2 LDC.64 R2, c[0x0][0x380] ;  /* 0x0000e000ff02ab82 */ /* 0x001e220000000a00 */
[----:B------:R-:W-:Y:S02]  /*1b80*/  LEA.HI.X R5, R0, UR11, R5, 0x2, P4 ;  /* 0x0000000b00057c11 */ /* 0x000fe4000a0f1405 */
[----:B------:R-:W-:Y:S01]  /*1b90*/  ISETP.GE.AND P4, PT, R13, R16, PT ;  /* 0x000000100d00720c */ /* 0x000fe20003f86270 */
[----:B------:R-:W-:Y:S01]  /*1ba0*/  VIADD R13, R17, 0x30 ;  /* 0x00000030110d7836 */ /* 0x000fe20000000000 */
[----:B------:R-:W-:Y:S01]  /*1bb0*/  VIMNMX R9, PT, PT, R9, R82, !PT ;  /* 0x0000005209097248 */ /* 0x000fe20007fe0100 */
[----:B------:R-:W-:Y:S01]  /*1bc0*/  @!P5 STG.E desc[UR6][R4.64+0x20], R33 ;  /* 0x000020210400d986 */ /* 0x000fe2000c101906 */
[-C--:B------:R-:W-:Y:S01]  /*1bd0*/  VIMNMX R11, PT, PT, R74, R15.reuse, !PT ;  /* 0x0000000f4a0b7248 */ /* 0x080fe20007fe0100 */
[----:B------:R-:W-:Y:S01]  /*1be0*/  VIADD R17, R17, 0x38 ;  /* 0x0000003811117836 */ /* 0x000fe20000000000 */
[----:B------:R-:W-:Y:S01]  /*1bf0*/  ISETP.GE.AND P5, PT, R9, R16, PT ;  /* 0x000000100900720c */ /* 0x000fe20003fa6270 */
[----:B------:R-:W-:Y:S01]  /*1c00*/  @!P6 STG.E desc[UR6][R4.64+0x40], R32 ;  /* 0x000040200400e986 */ /* 0x000fe2000c101906 */
[----:B------:R-:W-:-:S02]  /*1c10*/  VIMNMX R9, PT, PT, R66, R15, !PT ;  /* 0x0000000f42097248 */ /* 0x000fc40007fe0100 */
[-C--:B------:R-:W-:Y:S01]  /*1c20*/  ISETP.GE.AND P6, PT, R11, R16.reuse, PT ;  /* 0x000000100b00720c */ /* 0x080fe20003fc6270 */
[----:B------:R-:W-:Y:S01]  /*1c30*/  @!P1 STG.E desc[UR6][R4.64+0x60], R31 ;  /* 0x0000601f04009986 */ /* 0x000fe2000c101906 */
[----:B------:R-:W-:Y:S02]  /*1c40*/  VIMNMX R11, PT, PT, R18, R13, !PT ;  /* 0x0000000d120b7248 */ /* 0x000fe40007fe0100 */
[-C--:B------:R-:W-:Y:S01]  /*1c50*/  ISETP.GE.AND P1, PT, R9, R16.reuse, PT ;  /* 0x000000100900720c */ /* 0x080fe20003f26270 */
[----:B------:R-:W-:Y:S01]  /*1c60*/  @!P0 STG.E desc[UR6][R4.64+0xa0], R86 ;  /* 0x0000a05604008986 */ /* 0x000fe2000c101906 */
[-C--:B-1----:R-:W-:Y:S01]  /*1c70*/  VIMNMX R7, PT, PT, R52, R15.reuse, !PT ;  /* 0x0000000f34077248 */ /* 0x082fe20007fe0100 */
        /* <DEDUP_REMOVED lines=8> */
[----:B0-----:R-:W-:-:S02]  /*1d00*/  @!P2 IMAD.WIDE R6, R7, 0x4, R2 ;  /* 0x000000040706a825 */ /* 0x001fc400078e0202 */
[----:B------:R0:W-:Y:S01]  /*1d10*/  @!P5 STG.E desc[UR6][R4.64+0xe0], R27 ;  /* 0x0000e01b0400d986 */ /* 0x0001e2000c101906 */
[----:B------:R-:W-:Y:S01]  /*1d20*/  LEA.HI.X.SX32 R3, R9, RZ, 0x1, P4 ;  /* 0x000000ff09037211 */ /* 0x000fe200020f0eff */
[----:B------:R-:W-:Y:S01]  /*1d30*/  IMAD R53, R16, 0x10, R53 ;  /* 0x0000001010357824 */ /* 0x000fe200078e0235 */
[----:B------:R-:W-:Y:S01]  /*1d40*/  LEA R2, P5, R0, UR10, 0x2 ;  /* 0x0000000a00027c11 */ /* 0x000fe2000f8a10ff */
[----:B------:R1:W-:Y:S01]  /*1d50*/  @!P2 STG.E desc[UR6][R6.64], R34 ;  /* 0x000000220600a986 */ /* 0x0003e2000c101906 */
[-C--:B------:R-:W-:Y:S02]  /*1d60*/  ISETP.GE.AND P4, PT, R11, R16.reuse, PT ;  /* 0x000000100b00720c */ /* 0x080fe40003f86270 */
[----:B------:R-:W-:Y:S02]  /*1d70*/  VIMNMX R9, PT, PT, R80, R15, !PT ;  /* 0x0000000f50097248 */ /* 0x000fe40007fe0100 */
[----:B------:R-:W-:Y:S02]  /*1d80*/  LEA.HI.X R3, R0, UR11, R3, 0x2, P5 ;  /* 0x0000000b00037c11 */ /* 0x000fe4000a8f1403 */
[----:B------:R-:W-:Y:S01]  /*1d90*/  ISETP.GE.AND P5, PT, R9, R16, PT ;  /* 0x000000100900720c */ /* 0x000fe20003fa6270 */
[----:B0-----:R-:W0:Y:S01]  /*1da0*/  @!P0 LDC.64 R4, c[0x0][0x380] ;  /* 0x0000e000ff048b82 */ /* 0x001e220000000a00 */
[----:B------:R-:W-:Y:S01]  /*1db0*/  VIMNMX R9, PT, PT, R74, R13, !PT ;  /* 0x0000000d4a097248 */ /* 0x000fe20007fe0100 */
[----:B------:R-:W-:Y:S01]  /*1dc0*/  @!P1 STG.E desc[UR6][R2.64+0x40], R24 ;  /* 0x0000401802009986 */ /* 0x000fe2000c101906 */
[----:B------:R-:W-:-:S02]  /*1dd0*/  VIMNMX R11, PT, PT, R78, R15, !PT ;  /* 0x0000000f4e0b7248 */ /* 0x000fc40007fe0100 */
[----:B------:R-:W-:Y:S01]  /*1de0*/  VIMNMX R15, PT, PT, R82, R15, !PT ;  /* 0x0000000f520f7248 */ /* 0x000fe20007fe0100 */
[----:B------:R-:W-:Y:S01]  /*1df0*/  @!P6 STG.E desc[UR6][R2.64+0x20], R25 ;  /* 0x000020190200e986 */ /* 0x000fe2000c101906 */
[-C--:B------:R-:W-:Y:S02]  /*1e00*/  ISETP.GE.AND P1, PT, R9, R16.reuse, PT ;  /* 0x000000100900720c */ /* 0x080fe40003f26270 */
[-C--:B------:R-:W-:Y:S01]  /*1e10*/  ISETP.GE.AND P2, PT, R11, R16.reuse, PT ;  /* 0x000000100b00720c */ /* 0x080fe20003f46270 */
[----:B------:R-:W-:Y:S01]  /*1e20*/  @!P4 STG.E desc[UR6][R2.64+0x80], R22 ;  /* 0x000080160200c986 */ /* 0x000fe2000c101906 */
[----:B------:R-:W-:Y:S02]  /*1e30*/  VIMNMX R9, PT, PT, R18, R17, !PT ;  /* 0x0000001112097248 */ /* 0x000fe40007fe0100 */
[-C--:B------:R-:W-:Y:S01]  /*1e40*/  ISETP.GE.AND P6, PT, R15, R16.reuse, PT ;  /* 0x000000100f00720c */ /* 0x080fe20003fc6270 */
[----:B------:R-:W-:Y:S01]  /*1e50*/  @!P5 STG.E desc[UR6][R2.64+0xa0], R85 ;  /* 0x0000a0550200d986 */ /* 0x000fe2000c101906 */
[----:B------:R-:W-:-:S02]  /*1e60*/  ISETP.GE.AND P4, PT, R9, R16, PT ;  /* 0x000000100900720c */ /* 0x000fc40003f86270 */
[-C--:B-1----:R-:W-:Y:S01]  /*1e70*/  VIMNMX R7, PT, PT, R52, R13.reuse, !PT ;  /* 0x0000000d34077248 */ /* 0x082fe20007fe0100 */
[----:B------:R-:W-:Y:S01]  /*1e80*/  @!P3 STG.E desc[UR6][R2.64+0x60], R23 ;  /* 0x000060170200b986 */ /* 0x000fe2000c101906 */
[----:B------:R-:W-:Y:S02]  /*1e90*/  VIMNMX R9, PT, PT, R26, R13, !PT ;  /* 0x0000000d1a097248 */ /* 0x000fe40007fe0100 */
[-C--:B------:R-:W-:Y:S01]  /*1ea0*/  ISETP.GE.AND P5, PT, R7, R16.reuse, PT ;  /* 0x000000100700720c */ /* 0x080fe20003fa6270 */
[C---:B------:R-:W-:Y:S01]  /*1eb0*/  @!P0 IMAD.IADD R7, R18.reuse, 0x1, R53 ;  /* 0x0000000112078824 */ /* 0x040fe200078e0235 */
[----:B------:R-:W-:Y:S01]  /*1ec0*/  @!P2 STG.E desc[UR6][R2.64+0xc0], R21 ;  /* 0x0000c0150200a986 */ /* 0x000fe2000c101906 */
[----:B------:R-:W-:Y:S02]  /*1ed0*/  IADD3 R0, P2, PT, R18, R53, RZ ;  /* 0x0000003512007210 */ /* 0x000fe40007f5e0ff */
[----:B0-----:R-:W-:Y:S01]  /*1ee0*/  @!P0 IMAD.WIDE R4, R7, 0x4, R4 ;  /* 0x0000000407048825 */ /* 0x001fe200078e0204 */
[----:B------:R0:W-:Y:S01]  /*1ef0*/  @!P6 STG.E desc[UR6][R2.64+0xe0], R20 ;  /* 0x0000e0140200e986 */ /* 0x0001e2000c101906 */
[----:B------:R-:W-:-:S02]  /*1f00*/  ISETP.GE.AND P6, PT, R9, R16, PT ;  /* 0x000000100900720c */ /* 0x000fc40003fc6270 */
[----:B------:R-:W1:Y:S01]  /*1f10*/  @!P4 LDC.64 R8, c[0x0][0x380] ;  /* 0x0000e000ff08cb82 */ /* 0x000e620000000a00 */
[-C--:B------:R-:W-:Y:S01]  /*1f20*/  VIMNMX R11, PT, PT, R66, R13.reuse, !PT ;  /* 0x0000000d420b7248 */ /* 0x080fe20007fe0100 */
[----:B------:R2:W-:Y:S01]  /*1f30*/  @!P0 STG.E desc[UR6][R4.64], R19 ;  /* 0x0000001304008986 */ /* 0x0005e2000c101906 */
[----:B------:R-:W-:Y:S01]  /*1f40*/  LEA.HI.X.SX32 R7, R53, RZ, 0x1, P2 ;  /* 0x000000ff35077211 */ /* 0x000fe200010f0eff */
[----:B------:R-:W-:Y:S01]  /*1f50*/  IMAD R53, R16, 0x8, R53 ;  /* 0x0000000810357824 */ /* 0x000fe200078e0235 */
[C---:B------:R-:W-:Y:S02]  /*1f60*/  LEA R6, P2, R0.reuse, UR10, 0x2 ;  /* 0x0000000a00067c11 */ /* 0x040fe4000f8410ff */
[----:B------:R-:W-:Y:S02]  /*1f70*/  ISETP.GE.AND P3, PT, R11, R16, PT ;  /* 0x000000100b00720c */ /* 0x000fe40003f66270 */
[----:B------:R-:W-:Y:S02]  /*1f80*/  LEA.HI.X R7, R0, UR11, R7, 0x2, P2 ;  /* 0x0000000b00077c11 */ /* 0x000fe400090f1407 */
[----:B------:R-:W-:-:S02]  /*1f90*/  VIMNMX R11, PT, PT, R80, R13, !PT ;  /* 0x0000000d500b7248 */ /* 0x000fc40007fe0100 */
[-C--:B------:R-:W-:Y:S01]  /*1fa0*/  VIMNMX R15, PT, PT, R78, R13.reuse, !PT ;  /* 0x0000000d4e0f7248 */ /* 0x080fe20007fe0100 */
[----:B------:R3:W-:Y:S01]  /*1fb0*/  @!P1 STG.E desc[UR6][R6.64+0x20], R59 ;  /* 0x0000203b06009986 */ /* 0x0007e2000c101906 */
[----:B------:R-:W-:Y:S02]  /*1fc0*/  VIMNMX R13, PT, PT, R82, R13, !PT ;  /* 0x0000000d520d7248 */ /* 0x000fe40007fe0100 */
[-C--:B------:R-:W-:Y:S01]  /*1fd0*/  ISETP.GE.AND P0, PT, R11, R16.reuse, PT ;  /* 0x000000100b00720c */ /* 0x080fe20003f06270 */
[----:B------:R3:W-:Y:S01]  /*1fe0*/  @!P6 STG.E desc[UR6][R6.64+0x80], R62 ;  /* 0x0000803e0600e986 */ /* 0x0007e2000c101906 */
[-C--:B------:R-:W-:Y:S02]  /*1ff0*/  ISETP.GE.AND P1, PT, R13, R16.reuse, PT ;  /* 0x000000100d00720c */ /* 0x080fe40003f26270 */
[----:B------:R-:W-:Y:S01]  /*2000*/  ISETP.GE.AND P2, PT, R15, R16, PT ;  /* 0x000000100f00720c */ /* 0x000fe20003f46270 */
[----:B------:R3:W-:Y:S01]  /*2010*/  @!P3 STG.E desc[UR6][R6.64+0x40], R60 ;  /* 0x0000403c0600b986 */ /* 0x0007e2000c101906 */
[----:B0-----:R-:W-:-:S02]  /*2020*/  VIMNMX R3, PT, PT, R74, R17, !PT ;  /* 0x000000114a037248 */ /* 0x001fc40007fe0100 */
[-C--:B--2---:R-:W-:Y:S01]  /*2030*/  VIMNMX R5, PT, PT, R52, R17.reuse, !PT ;  /* 0x0000001134057248 */ /* 0x084fe20007fe0100 */
[----:B------:R3:W-:Y:S01]  /*2040*/  @!P5 STG.E desc[UR6][R6.64+0x60], R61 ;  /* 0x0000603d0600d986 */ /* 0x0007e2000c101906 */
[-C--:B------:R-:W-:Y:S01]  /*2050*/  ISETP.GE.AND P3, PT, R3, R16.reuse, PT ;  /* 0x000000100300720c */ /* 0x080fe20003f66270 */
[----:B------:R-:W-:Y:S01]  /*2060*/  @!P4 IMAD.IADD R3, R18, 0x1, R53 ;  /* 0x000000011203c824 */ /* 0x000fe200078e0235 */
[----:B------:R-:W-:Y:S01]  /*2070*/  VIMNMX R11, PT, PT, R66, R17, !PT ;  /* 0x00000011420b7248 */ /* 0x000fe20007fe0100 */
[----:B------:R3:W-:Y:S01]  /*2080*/  @!P0 STG.E desc[UR6][R6.64+0xa0], R63 ;  /* 0x0000a03f06008986 */ /* 0x0007e2000c101906 */
[-C--:B------:R-:W-:Y:S01]  /*2090*/  ISETP.GE.AND P6, PT, R5, R16.reuse, PT ;  /* 0x000000100500720c */ /* 0x080fe20003fc6270 */
[----:B-1----:R-:W-:Y:S01]  /*20a0*/  @!P4 IMAD.WIDE R2, R3, 0x4, R8 ;  /* 0x000000040302c825 */ /* 0x002fe200078e0208 */
[----:B------:R-:W-:Y:S01]  /*20b0*/  ISETP.GE.AND P5, PT, R11, R16, PT ;  /* 0x000000100b00720c */ /* 0x000fe20003fa6270 */
[----:B------:R3:W-:Y:S01]  /*20c0*/  @!P1 STG.E desc[UR6][R6.64+0xe0], R87 ;  /* 0x0000e05706009986 */ /* 0x0007e2000c101906 */
[----:B------:R-:W-:-:S02]  /*20d0*/  IADD3 R18, P1, PT, R18, R53, RZ ;  /* 0x0000003512127210 */ /* 0x000fc40007f3e0ff */
[-C--:B------:R-:W-:Y:S01]  /*20e0*/  VIMNMX R5, PT, PT, R80, R17.reuse, !PT ;  /* 0x0000001150057248 */ /* 0x080fe20007fe0100 */
[----:B------:R3:W-:Y:S01]  /*20f0*/  @!P2 STG.E desc[UR6][R6.64+0xc0], R64 ;  /* 0x0000c0400600a986 */ /* 0x0007e2000c101906 */
[-C--:B------:R-:W-:Y:S02]  /*2100*/  VIMNMX R11, PT, PT, R26, R17.reuse, !PT ;  /* 0x000000111a0b7248 */ /* 0x080fe40007fe0100 */
[-C--:B------:R-:W-:Y:S01]  /*2110*/  VIMNMX R9, PT, PT, R78, R17.reuse, !PT ;  /* 0x000000114e097248 */ /* 0x080fe20007fe0100 */
[----:B------:R3:W-:Y:S01]  /*2120*/  @!P4 STG.E desc[UR6][R2.64], R77 ;  /* 0x0000004d0200c986 */ /* 0x0007e2000c101906 */
[----:B------:R-:W-:Y:S02]  /*2130*/  LEA.HI.X.SX32 R53, R53, RZ, 0x1, P1 ;  /* 0x000000ff35357211 */ /* 0x000fe400008f0eff */
[----:B------:R-:W-:Y:S02]  /*2140*/  LEA R4, P4, R18, UR10, 0x2 ;  /* 0x0000000a12047c11 */ /* 0x000fe4000f8810ff */
[----:B------:R-:W-:-:S02]  /*2150*/  VIMNMX R17, PT, PT, R82, R17, !PT ;  /* 0x0000001152117248 */ /* 0x000fc40007fe0100 */
[-C--:B------:R-:W-:Y:S02]  /*2160*/  ISETP.GE.AND P1, PT, R5, R16.reuse, PT ;  /* 0x000000100500720c */ /* 0x080fe40003f26270 */
        /* <DEDUP_REMOVED lines=13> */
.L_x_12:
        /* <DEDUP_REMOVED lines=12> */
.L_x_25:


//--------------------- .text._Z11mykernel_v2PfPKfi --------------------------
	.section	.text._Z11mykernel_v2PfPKfi,"ax",@progbits
	.align	128
        .global         _Z11mykernel_v2PfPKfi
        .type           _Z11mykernel_v2PfPKfi,@function
        .size           _Z11mykernel_v2PfPKfi,(.L_x_26 - _Z11mykernel_v2PfPKfi)
        .other          _Z11mykernel_v2PfPKfi,@"STO_CUDA_ENTRY STV_DEFAULT"
_Z11mykernel_v2PfPKfi:
.text._Z11mykernel_v2PfPKfi:
[----:B------:R-:W-:Y:S01]  /*0000*/  LDC R1, c[0x0][0x37c] ;  /* 0x0000df00ff017b82 */ /* 0x000fe20000000800 */
[----:B------:R-:W0:Y:S07]  /*0010*/  S2R R0, SR_TID.X ;  /* 0x0000000000007919 */ /* 0x000e2e0000002100 */
[----:B------:R-:W0:Y:S01]  /*0020*/  LDC R3, c[0x0][0x360] ;  /* 0x0000d800ff037b82 */ /* 0x000e220000000800 */
[----:B------:R-:W1:Y:S01]  /*0030*/  LDCU UR16, c[0x0][0x390] ;  /* 0x00007200ff1077ac */ /* 0x000e620008000800 */
[----:B------:R-:W2:Y:S06]  /*0040*/  S2R R7, SR_TID.Y ;  /* 0x0000000000077919 */ /* 0x000eac0000002200 */
[----:B------:R-:W0:Y:S08]  /*0050*/  S2UR UR4, SR_CTAID.X ;  /* 0x00000000000479c3 */ /* 0x000e300000002500 */
[----:B------:R-:W2:Y:S08]  /*0060*/  S2UR UR5, SR_CTAID.Y ;  /* 0x00000000000579c3 */ /* 0x000eb00000002600 */
[----:B------:R-:W2:Y:S01]  /*0070*/  LDC R2, c[0x0][0x364] ;  /* 0x0000d900ff027b82 */ /* 0x000ea20000000800 */
[----:B0-----:R-:W-:-:S02]  /*0080*/  IMAD R0, R3, UR4, R0 ;  /* 0x0000000403007c24 */ /* 0x001fc4000f8e0200 */
[----:B--2---:R-:W-:-:S05]  /*0090*/  IMAD R7, R2, UR5, R7 ;  /* 0x0000000502077c24 */ /* 0x004fca000f8e0207 */
[----:B------:R-:W-:-:S04]  /*00a0*/  VIMNMX R2, PT, PT, R0, R7, !PT ;  /* 0x0000000700027248 */ /* 0x000fc80007fe0100 */
[----:B-1----:R-:W-:-:S13]  /*00b0*/  ISETP.GE.AND P0, PT, R2, UR16, PT ;  /* 0x0000001002007c0c */ /* 0x002fda000bf06270 */
[----:B------:R-:W-:Y:S05]  /*00c0*/  @P0 EXIT ;  /* 0x000000000000094d */ /* 0x000fea0003800000 */
[----:B------:R-:W-:Y:S02]  /*00d0*/  UISETP.GE.U32.AND UP0, UPT, UR16, 0x8, UPT ;  /* 0x000000081000788c */ /* 0x000fe4000bf06070 */
[----:B------:R-:W-:Y:S01]  /*00e0*/  IMAD R7, R7, UR16, RZ ;  /* 0x0000001007077c24 */ /* 0x000fe2000f8e02ff */
[----:B------:R-:W-:Y:S01]  /*00f0*/  MOV R6, 0x7f800000 ;  /* 0x7f80000000067802 */ /* 0x000fe20000000f00 */
[----:B------:R-:W0:Y:S01]  /*0100*/  LDCU.64 UR14, c[0x0][0x358] ;  /* 0x00006b00ff0e77ac */ /* 0x000e220008000a00 */
[----:B------:R-:W-:-:S04]  /*0110*/  UMOV UR4, URZ ;  /* 0x000000ff00047c82 */ /* 0x000fc80008000000 */
[----:B------:R-:W-:Y:S05]  /*0120*/  BRA.U !UP0, `(.L_x_13) ;  /* 0x0000000508107547 */ /* 0x000fea000b800000 */
[----:B------:R-:W1:Y:S01]  /*0130*/  LDCU.64 UR18, c[0x0][0x388] ;  /* 0x00007100ff1277ac */ /* 0x000e620008000a00 */
[----:B------:R-:W-:Y:S02]  /*0140*/  HFMA2 R2, -RZ, RZ, 0, 2.384185791015625e-07 ;  /* 0x00000004ff027431 */ /* 0x000fe400000001ff */
[----:B------:R-:W-:Y:S01]  /*0150*/  IMAD.MOV.U32 R6, RZ, RZ, 0x7f800000 ;  /* 0x7f800000ff067424 */ /* 0x000fe200078e00ff */
[----:B------:R-:W-:Y:S01]  /*0160*/  MOV R8, R0 ;  /* 0x0000000000087202 */ /* 0x000fe20000000f00 */
[----:B------:R-:W-:-:S04]  /*0170*/  ULOP3.LUT UR4, UR16, 0x7ffffff8, URZ, 0xc0, !UPT ;  /* 0x7ffffff810047892 */ /* 0x000fc8000f8ec0ff */
[----:B------:R-:W-:Y:S01]  /*0180*/  UIADD3 UR4, UPT, UPT, -UR4, URZ, URZ ;  /* 0x000000ff04047290 */ /* 0x000fe2000fffe1ff */
[----:B-1----:R-:W-:Y:S01]  /*0190*/  IMAD.WIDE.U32 R2, R7, R2, UR18 ;  /* 0x0000001207027e25 */ /* 0x002fe2000f8e0002 */
[----:B------:R-:W-:Y:S02]  /*01a0*/  UIMAD.WIDE UR6, UR16, 0x10, UR18 ;  /* 0x00000010100678a5 */ /* 0x000fe4000f8e0212 */
[----:B------:R-:W-:Y:S01]  /*01b0*/  UIMAD.WIDE UR8, UR16, 0x14, UR18 ;  /* 0x00000014100878a5 */ /* 0x000fe2000f8e0212 */
[----:B------:R-:W-:Y:S01]  /*01c0*/  IADD3 R14, P0, PT, R2, 0x10, RZ ;  /* 0x00000010020e7810 */ /* 0x000fe20007f1e0ff */
[----:B------:R-:W-:Y:S02]  /*01d0*/  UIMAD.WIDE UR10, UR16, 0x18, UR18 ;  /* 0x00000018100a78a5 */ /* 0x000fe4000f8e0212 */
[----:B------:R-:W-:Y:S01]  /*01e0*/  UIMAD.WIDE UR12, UR16, 0x1c, UR18 ;  /* 0x0000001c100c78a5 */ /* 0x000fe2000f8e0212 */
[----:B------:R-:W-:-:S11]  /*01f0*/  IADD3.X R15, PT, PT, RZ, R3, RZ, P0, !PT ;  /* 0x00000003ff0f7210 */ /* 0x000fd600007fe4ff */
.L_x_14:
[----:B------:R-:W-:Y:S01]  /*0200*/  MOV R23, 0x4 ;  /* 0x0000000400177802 */ /* 0x000fe20000000f00 */
[----:B------:R-:W-:Y:S02]  /*0210*/  UIMAD.WIDE UR20, UR16, 0xc, UR18 ;  /* 0x0000000c101478a5 */ /* 0x000fe4000f8e0212 */
[----:B------:R-:W-:Y:S01]  /*0220*/  MOV R3, UR16 ;  /* 0x0000001000037c02 */ /* 0x000fe20008000f00 */
[----:B------:R-:W-:Y:S01]  /*0230*/  IMAD.MOV.U32 R19, RZ, RZ, 0x4 ;  /* 0x00000004ff137424 */ /* 0x000fe200078e00ff */
[----:B------:R-:W-:Y:S01]  /*0240*/  MOV R21, 0x4 ;  /* 0x0000000400157802 */ /* 0x000fe20000000f00 */
[C---:B------:R-:W-:Y:S01]  /*0250*/  IMAD.WIDE R22, R8.reuse, R23, UR18 ;  /* 0x0000001208167e25 */ /* 0x040fe2000f8e0217 */
[----:B------:R-:W-:Y:S02]  /*0260*/  MOV R11, UR16 ;  /* 0x00000010000b7c02 */ /* 0x000fe40008000f00 */
[----:B------:R-:W-:Y:S01]  /*0270*/  MOV R5, 0x4 ;  /* 0x0000000400057802 */ /* 0x000fe20000000f00 */
[C---:B------:R-:W-:Y:S01]  /*0280*/  IMAD.WIDE R20, R8.reuse, R21, UR20 ;  /* 0x0000001408147e25 */ /* 0x040fe2000f8e0215 */
[----:B0-----:R-:W2:Y:S03]  /*0290*/  LDG.E R9, desc[UR14][R22.64] ;  /* 0x0000000e16097981 */ /* 0x001ea6000c1e1900 */
[--C-:B------:R-:W-:Y:S01]  /*02a0*/  IMAD.WIDE R2, R3, 0x4, R22.reuse ;  /* 0x0000000403027825 */ /* 0x100fe200078e0216 */
[----:B------:R0:W3:Y:S03]  /*02b0*/  LDG.E R12, desc[UR14][R20.64] ;  /* 0x0000000e140c7981 */ /* 0x0000e6000c1e1900 */
[----:B------:R-:W-:Y:S01]  /*02c0*/  IMAD.WIDE R10, R11, 0x8, R22 ;  /* 0x000000080b0a7825 */ /* 0x000fe200078e0216 */
[----:B------:R1:W4:Y:S03]  /*02d0*/  LDG.E R17, desc[UR14][R2.64] ;  /* 0x0000000e02117981 */ /* 0x000326000c1e1900 */
[----:B------:R-:W-:-:S02]  /*02e0*/  IMAD.WIDE R4, R8, R5, UR8 ;  /* 0x0000000808047e25 */ /* 0x000fc4000f8e0205 */
[----:B------:R-:W5:Y:S01]  /*02f0*/  LDG.E R10, desc[UR14][R10.64] ;  /* 0x0000000e0a0a7981 */ /* 0x000f62000c1e1900 */
[----:B0-----:R-:W-:Y:S01]  /*0300*/  MOV R21, 0x4 ;  /* 0x0000000400157802 */ /* 0x001fe20000000f00 */
[C---:B------:R-:W-:Y:S02]  /*0310*/  IMAD.WIDE R18, R8.reuse, R19, UR6 ;  /* 0x0000000608127e25 */ /* 0x040fe4000f8e0213 */
[----:B------:R0:W3:Y:S01]  /*0320*/  LDG.E R16, desc[UR14][R4.64] ;  /* 0x0000000e04107981 */ /* 0x0000e2000c1e1900 */
[----:B-1----:R-:W-:Y:S01]  /*0330*/  MOV R3, R15 ;  /* 0x0000000f00037202 */ /* 0x002fe20000000f00 */
[----:B------:R-:W-:Y:S01]  /*0340*/  IMAD.MOV.U32 R2, RZ, RZ, R14 ;  /* 0x000000ffff027224 */ /* 0x000fe200078e000e */
[----:B------:R-:W-:Y:S01]  /*0350*/  MOV R15, 0x4 ;  /* 0x00000004000f7802 */ /* 0x000fe20000000f00 */
[----:B------:R-:W3:Y:S04]  /*0360*/  LDG.E R13, desc[UR14][R18.64] ;  /* 0x0000000e120d7981 */ /* 0x000ee8000c1e1900 */
[----:B------:R-:W4:Y:S04]  /*0370*/  LDG.E R26, desc[UR14][R2.64+-0xc] ;  /* 0xfffff40e021a7981 */ /* 0x000f28000c1e1900 */
[----:B------:R-:W2:Y:S01]  /*0380*/  LDG.E R24, desc[UR14][R2.64+-0x10] ;  /* 0xfffff00e02187981 */ /* 0x000ea2000c1e1900 */
[----:B------:R-:W-:-:S03]  /*0390*/  IMAD.WIDE R14, R8, R15, UR10 ;  /* 0x0000000a080e7e25 */ /* 0x000fc6000f8e020f */
[----:B------:R-:W5:Y:S01]  /*03a0*/  LDG.E R25, desc[UR14][R2.64+-0x8] ;  /* 0xfffff80e02197981 */ /* 0x000f62000c1e1900 */
[----:B0-----:R-:W-:-:S03]  /*03b0*/  IMAD.WIDE R4, R8, R21, UR12 ;  /* 0x0000000c08047e25 */ /* 0x001fc6000f8e0215 */
[----:B------:R-:W3:Y:S04]  /*03c0*/  LDG.E R23, desc[UR14][R2.64+-0x4] ;  /* 0xfffffc0e02177981 */ /* 0x000ee8000c1e1900 */
[----:B------:R-:W3:Y:S04]  /*03d0*/  LDG.E R18, desc[UR14][R2.64] ;  /* 0x0000000e02127981 */ /* 0x000ee8000c1e1900 */
[----:B------:R-:W3:Y:S04]  /*03e0*/  LDG.E R19, desc[UR14][R2.64+0x4] ;  /* 0x0000040e02137981 */ /* 0x000ee8000c1e1900 */
[----:B------:R-:W3:Y:S04]  /*03f0*/  LDG.E R14, desc[UR14][R14.64] ;  /* 0x0000000e0e0e7981 */ /* 0x000ee8000c1e1900 */
[----:B------:R-:W3:Y:S04]  /*0400*/  LDG.E R21, desc[UR14][R2.64+0x8] ;  /* 0x0000080e02157981 */ /* 0x000ee8000c1e1900 */
[----:B------:R0:W3:Y:S04]  /*0410*/  LDG.E R4, desc[UR14][R4.64] ;  /* 0x0000000e04047981 */ /* 0x0000e8000c1e1900 */
[----:B------:R-:W3:Y:S01]  /*0420*/  LDG.E R11, desc[UR14][R2.64+0xc] ;  /* 0x00000c0e020b7981 */ /* 0x000ee2000c1e1900 */
[----:B------:R-:W-:-:S04]  /*0430*/  UIADD3 UR4, UPT, UPT, UR4, 0x8, URZ ;  /* 0x0000000804047890 */ /* 0x000fc8000fffe0ff */
[----:B------:R-:W-:Y:S01]  /*0440*/  UISETP.NE.AND UP0, UPT, UR4, URZ, UPT ;  /* 0x000000ff0400728c */ /* 0x000fe2000bf05270 */
[----:B0-----:R-:W-:-:S05]  /*0450*/  IMAD.U32 R5, RZ, RZ, UR16 ;  /* 0x00000010ff057e24 */ /* 0x001fca000f8e00ff */
[----:B------:R-:W-:Y:S01]  /*0460*/  LEA R8, R5, R8, 0x3 ;  /* 0x0000000805087211 */ /* 0x000fe200078e18ff */
[----:B----4-:R-:W-:Y:S01]  /*0470*/  FADD R17, R26, R17 ;  /* 0x000000111a117221 */ /* 0x010fe20000000000 */
[----:B--2---:R-:W-:Y:S01]  /*0480*/  FADD R9, R24, R9 ;  /* 0x0000000918097221 */ /* 0x004fe20000000000 */
[----:B-----5:R-:W-:-:S04]  /*0490*/  FADD R10, R25, R10 ;  /* 0x0000000a190a7221 */ /* 0x020fc80000000000 */
[----:B------:R-:W-:Y:S01]  /*04a0*/  FMNMX3 R9, R6, R9, R17, PT ;  /* 0x0000000906097276 */ /* 0x000fe20003800011 */
[----:B---3--:R-:W-:Y:S01]  /*04b0*/  FADD R12, R23, R12 ;  /* 0x0000000c170c7221 */ /* 0x008fe20000000000 */
[----:B------:R-:W-:-:S04]  /*04c0*/  FADD R18, R18, R13 ;  /* 0x0000000d12127221 */ /* 0x000fc80000000000 */
[----:B------:R-:W-:Y:S01]  /*04d0*/  FMNMX3 R9, R9, R10, R12, PT ;  /* 0x0000000a09097276 */ /* 0x000fe2000380000c */
[----:B------:R-:W-:-:S05]  /*04e0*/  FADD R16, R19, R16 ;  /* 0x0000001013107221 */ /* 0x000fca0000000000 */
[----:B------:R-:W-:Y:S01]  /*04f0*/  FMNMX3 R9, R9, R18, R16, PT ;  /* 0x0000001209097276 */ /* 0x000fe20003800010 */
[----:B------:R-:W-:Y:S01]  /*0500*/  FADD R6, R21, R14 ;  /* 0x0000000e15067221 */ /* 0x000fe20000000000 */
[----:B------:R-:W-:Y:S01]  /*0510*/  IADD3 R14, P0, PT, R2, 0x20, RZ ;  /* 0x00000020020e7810 */ /* 0x000fe20007f1e0ff */
[----:B------:R-:W-:-:S03]  /*0520*/  FADD R4, R11, R4 ;  /* 0x000000040b047221 */ /* 0x000fc60000000000 */
[----:B------:R-:W-:Y:S02]  /*0530*/  IADD3.X R15, PT, PT, RZ, R3, RZ, P0, !PT ;  /* 0x00000003ff0f7210 */ /* 0x000fe400007fe4ff */
[----:B------:R-:W-:Y:S01]  /*0540*/  FMNMX3 R6, R9, R6, R4, PT ;  /* 0x0000000609067276 */ /* 0x000fe20003800004 */
[----:B------:R-:W-:Y:S06]  /*0550*/  BRA.U UP0, `(.L_x_14) ;  /* 0xfffffffd00287547 */ /* 0x000fec000b83ffff */
[----:B------:R-:W-:-:S12]  /*0560*/  ULOP3.LUT UR4, UR16, 0x7ffffff8, URZ, 0xc0, !UPT ;  /* 0x7ffffff810047892 */ /* 0x000fd8000f8ec0ff */
.L_x_13:
[----:B------:R-:W-:-:S04]  /*0570*/  ULOP3.LUT UR6, UR16, 0x7, URZ, 0xc0, !UPT ;  /* 0x0000000710067892 */ /* 0x000fc8000f8ec0ff */
[----:B------:R-:W-:-:S09]  /*0580*/  UISETP.NE.AND UP0, UPT, UR6, URZ, UPT ;  /* 0x000000ff0600728c */ /* 0x000fd2000bf05270 */
[----:B------:R-:W-:Y:S05]  /*0590*/  BRA.U !UP0, `(.L_x_15) ;  /* 0x0000000508407547 */ /* 0x000fea000b800000 */
[----:B------:R-:W-:Y:S02]  /*05a0*/  UISETP.GE.U32.AND UP0, UPT, UR6, 0x4, UPT ;  /* 0x000000040600788c */ /* 0x000fe4000bf06070 */
[----:B------:R-:W-:-:S04]  /*05b0*/  ULOP3.LUT UR5, UR16, 0x3, URZ, 0xc0, !UPT ;  /* 0x0000000310057892 */ /* 0x000fc8000f8ec0ff */
[----:B------:R-:W-:-:S03]  /*05c0*/  UISETP.NE.AND UP1, UPT, UR5, URZ, UPT ;  /* 0x000000ff0500728c */ /* 0x000fc6000bf25270 */
[----:B------:R-:W-:Y:S08]  /*05d0*/  BRA.U !UP0, `(.L_x_16) ;  /* 0x00000001087c7547 */ /* 0x000ff0000b800000 */
[----:B------:R-:W1:Y:S01]  /*05e0*/  LDC.64 R12, c[0x0][0x388] ;  /* 0x0000e200ff0c7b82 */ /* 0x000e620000000a00 */
[----:B------:R-:W2:Y:S01]  /*05f0*/  LDCU.64 UR6, c[0x0][0x388] ;  /* 0x00007100ff0677ac */ /* 0x000ea20008000a00 */
[----:B------:R-:W-:Y:S01]  /*0600*/  MOV R9, UR4 ;  /* 0x0000000400097c02 */ /* 0x000fe20008000f00 */
[----:B------:R-:W-:Y:S01]  /*0610*/  IMAD.U32 R11, RZ, RZ, UR16 ;  /* 0x00000010ff0b7e24 */ /* 0x000fe2000f8e00ff */
[C---:B------:R-:W-:Y:S02]  /*0620*/  IADD3 R4, P0, PT, R7.reuse, UR4, RZ ;  /* 0x0000000407047c10 */ /* 0x040fe4000ff1e0ff */
[----:B------:R-:W-:Y:S01]  /*0630*/  IADD3 R3, PT, PT, R7, UR4, RZ ;  /* 0x0000000407037c10 */ /* 0x000fe2000fffe0ff */
[----:B------:R-:W-:Y:S01]  /*0640*/  IMAD R9, R9, UR16, R0 ;  /* 0x0000001009097c24 */ /* 0x000fe2000f8e0200 */
[----:B------:R-:W-:Y:S02]  /*0650*/  IADD3.X R5, PT, PT, RZ, RZ, RZ, P0, !PT ;  /* 0x000000ffff057210 */ /* 0x000fe400007fe4ff */
[----:B------:R-:W-:-:S02]  /*0660*/  MOV R15, UR16 ;  /* 0x00000010000f7c02 */ /* 0x000fc40008000f00 */
[----:B--2---:R-:W-:Y:S01]  /*0670*/  LEA R2, P0, R4, UR6, 0x2 ;  /* 0x0000000604027c11 */ /* 0x004fe2000f8010ff */
[----:B-1----:R-:W-:-:S04]  /*0680*/  IMAD.WIDE R8, R9, 0x4, R12 ;  /* 0x0000000409087825 */ /* 0x002fc800078e020c */
[----:B------:R-:W-:Y:S01]  /*0690*/  IMAD.WIDE.U32 R12, R3, 0x4, R12 ;  /* 0x00000004030c7825 */ /* 0x000fe200078e000c */
[----:B------:R-:W-:-:S03]  /*06a0*/  LEA.HI.X R3, R4, UR7, R5, 0x2, P0 ;  /* 0x0000000704037c11 */ /* 0x000fc600080f1405 */
[----:B------:R-:W-:Y:S02]  /*06b0*/  IMAD.WIDE R10, R11, 0x4, R8 ;  /* 0x000000040b0a7825 */ /* 0x000fe400078e0208 */
[----:B0-----:R-:W2:Y:S02]  /*06c0*/  LDG.E R12, desc[UR14][R12.64] ;  /* 0x0000000e0c0c7981 */ /* 0x001ea4000c1e1900 */
[C---:B------:R-:W-:Y:S02]  /*06d0*/  IMAD.WIDE R4, R15.reuse, 0x4, R10 ;  /* 0x000000040f047825 */ /* 0x040fe400078e020a */
[----:B------:R-:W2:Y:S04]  /*06e0*/  LDG.E R9, desc[UR14][R8.64] ;  /* 0x0000000e08097981 */ /* 0x000ea8000c1e1900 */
[----:B------:R-:W3:Y:S01]  /*06f0*/  LDG.E R11, desc[UR14][R10.64] ;  /* 0x0000000e0a0b7981 */ /* 0x000ee2000c1e1900 */
[----:B------:R-:W-:-:S03]  /*0700*/  IMAD.WIDE R14, R15, 0x4, R4 ;  /* 0x000000040f0e7825 */ /* 0x000fc600078e0204 */
[----:B------:R-:W3:Y:S04]  /*0710*/  LDG.E R16, desc[UR14][R2.64+0x4] ;  /* 0x0000040e02107981 */ /* 0x000ee8000c1e1900 */
[----:B------:R-:W4:Y:S04]  /*0720*/  LDG.E R18, desc[UR14][R2.64+0x8] ;  /* 0x0000080e02127981 */ /* 0x000f28000c1e1900 */
[----:B------:R-:W5:Y:S04]  /*0730*/  LDG.E R19, desc[UR14][R2.64+0xc] ;  /* 0x00000c0e02137981 */ /* 0x000f68000c1e1900 */
[----:B------:R-:W4:Y:S04]  /*0740*/  LDG.E R5, desc[UR14][R4.64] ;  /* 0x0000000e04057981 */ /* 0x000f28000c1e1900 */
[----:B------:R-:W5:Y:S01]  /*0750*/  LDG.E R14, desc[UR14][R14.64] ;  /* 0x0000000e0e0e7981 */ /* 0x000f62000c1e1900 */
[----:B------:R-:W-:Y:S01]  /*0760*/  UIADD3 UR4, UPT, UPT, UR4, 0x4, URZ ;  /* 0x0000000404047890 */ /* 0x000fe2000fffe0ff */
[----:B--2---:R-:W-:Y:S01]  /*0770*/  FADD R17, R12, R9 ;  /* 0x000000090c117221 */ /* 0x004fe20000000000 */
[----:B---3--:R-:W-:-:S05]  /*0780*/  FADD R16, R16, R11 ;  /* 0x0000000b10107221 */ /* 0x008fca0000000000 */
[----:B------:R-:W-:Y:S01]  /*0790*/  FMNMX3 R6, R6, R17, R16, PT ;  /* 0x0000001106067276 */ /* 0x000fe20003800010 */
[----:B----4-:R-:W-:Y:S01]  /*07a0*/  FADD R13, R18, R5 ;  /* 0x00000005120d7221 */ /* 0x010fe20000000000 */
[----:B-----5:R-:W-:-:S05]  /*07b0*/  FADD R19, R19, R14 ;  /* 0x0000000e13137221 */ /* 0x020fca0000000000 */
[----:B------:R-:W-:-:S07]  /*07c0*/  FMNMX3 R6, R6, R13, R19, PT ;  /* 0x0000000d06067276 */ /* 0x000fce0003800013 */
.L_x_16:
[----:B------:R-:W-:Y:S05]  /*07d0*/  BRA.U !UP1, `(.L_x_15) ;  /* 0x0000000109b07547 */ /* 0x000fea000b800000 */
[----:B------:R-:W-:Y:S01]  /*07e0*/  UISETP.NE.AND UP0, UPT, UR5, 0x1, UPT ;  /* 0x000000010500788c */ /* 0x000fe2000bf05270 */
[----:B------:R-:W-:Y:S01]  /*07f0*/  MOV R9, UR4 ;  /* 0x0000000400097c02 */ /* 0x000fe20008000f00 */
[----:B------:R-:W-:Y:S02]  /*0800*/  ULOP3.LUT UR5, UR16, 0x1, URZ, 0xc0, !UPT ;  /* 0x0000000110057892 */ /* 0x000fe4000f8ec0ff */
[----:B------:R-:W-:Y:S02]  /*0810*/  MOV R15, UR16 ;  /* 0x00000010000f7c02 */ /* 0x000fe40008000f00 */
[----:B------:R-:W-:Y:S01]  /*0820*/  UISETP.NE.U32.AND UP1, UPT, UR5, 0x1, UPT ;  /* 0x000000010500788c */ /* 0x000fe2000bf25070 */
[----:B------:R-:W-:-:S04]  /*0830*/  PLOP3.LUT P1, PT, PT, PT, UP0, 0x80, 0x8 ;  /* 0x000000000008781c */ /* 0x000fc80003f2f008 */
[----:B------:R-:W1:Y:S01]  /*0840*/  @UP0 LDCU.64 UR6, c[0x0][0x388] ;  /* 0x00007100ff0607ac */ /* 0x000e620008000a00 */
[----:B------:R-:W-:Y:S01]  /*0850*/  PLOP3.LUT P0, PT, PT, PT, UP1, 0x80, 0x8 ;  /* 0x000000000008781c */ /* 0x000fe20003f0f018 */
[----:B------:R-:W2:Y:S04]  /*0860*/  @UP0 LDCU.64 UR8, c[0x0][0x388] ;  /* 0x00007100ff0807ac */ /* 0x000ea80008000a00 */
[----:B------:R-:W3:Y:S03]  /*0870*/  @!UP1 LDCU.64 UR10, c[0x0][0x388] ;  /* 0x00007100ff0a97ac */ /* 0x000ee60008000a00 */
[C---:B------:R-:W-:Y:S01]  /*0880*/  @P1 VIADD R3, R7.reuse, UR4 ;  /* 0x0000000407031c36 */ /* 0x040fe20008000000 */
[----:B------:R-:W-:Y:S01]  /*0890*/  @P1 IADD3 R8, P2, PT, R7, UR4, RZ ;  /* 0x0000000407081c10 */ /* 0x000fe2000ff5e0ff */
[----:B------:R-:W-:Y:S01]  /*08a0*/  @UP0 UIADD3 UR4, UPT, UPT, UR4, 0x2, URZ ;  /* 0x0000000204040890 */ /* 0x000fe2000fffe0ff */
[----:B-1----:R-:W-:Y:S01]  /*08b0*/  MOV R12, UR6 ;  /* 0x00000006000c7c02 */ /* 0x002fe20008000f00 */
[----:B------:R-:W-:Y:S01]  /*08c0*/  IMAD.U32 R5, RZ, RZ, UR7 ;  /* 0x00000007ff057e24 */ /* 0x000fe2000f8e00ff */
[----:B------:R-:W-:-:S02]  /*08d0*/  MOV R13, UR7 ;  /* 0x00000007000d7c02 */ /* 0x000fc40008000f00 */
[----:B------:R-:W-:Y:S01]  /*08e0*/  MOV R4, UR6 ;  /* 0x0000000600047c02 */ /* 0x000fe20008000f00 */
[----:B------:R-:W-:-:S04]  /*08f0*/  @P1 IMAD.WIDE.U32 R12, R3, 0x4, R12 ;  /* 0x00000004030c1825 */ /* 0x000fc800078e000c */
[----:B------:R-:W-:Y:S01]  /*0900*/  @P1 IMAD R3, R9, UR16, R0 ;  /* 0x0000001009031c24 */ /* 0x000fe2000f8e0200 */
[----:B------:R-:W-:Y:S01]  /*0910*/  @P1 IADD3.X R9, PT, PT, RZ, RZ, RZ, P2, !PT ;  /* 0x000000ffff091210 */ /* 0x000fe200017fe4ff */
[----:B---3--:R-:W-:Y:S01]  /*0920*/  IMAD.U32 R11, RZ, RZ, UR11 ;  /* 0x0000000bff0b7e24 */ /* 0x008fe2000f8e00ff */
[C---:B--2---:R-:W-:Y:S01]  /*0930*/  @P1 LEA R2, P2, R8.reuse, UR8, 0x2 ;  /* 0x0000000808021c11 */ /* 0x044fe2000f8410ff */
[----:B------:R-:W-:Y:S01]  /*0940*/  @P1 IMAD.WIDE R4, R3, 0x4, R4 ;  /* 0x0000000403041825 */ /* 0x000fe200078e0204 */
[----:B------:R-:W-:Y:S01]  /*0950*/  MOV R19, UR4 ;  /* 0x0000000400137c02 */ /* 0x000fe20008000f00 */
[----:B0-----:R-:W2:Y:S01]  /*0960*/  @P1 LDG.E R12, desc[UR14][R12.64] ;  /* 0x0000000e0c0c1981 */ /* 0x001ea2000c1e1900 */
[----:B------:R-:W-:Y:S02]  /*0970*/  @P1 LEA.HI.X R3, R8, UR9, R9, 0x2, P2 ;  /* 0x0000000908031c11 */ /* 0x000fe400090f1409 */
[----:B------:R-:W-:Y:S01]  /*0980*/  MOV R10, UR10 ;  /* 0x0000000a000a7c02 */ /* 0x000fe20008000f00 */
[----:B------:R-:W-:Y:S01]  /*0990*/  @P1 IMAD.WIDE R14, R15, 0x4, R4 ;  /* 0x000000040f0e1825 */ /* 0x000fe200078e0204 */
[----:B------:R-:W-:Y:S01]  /*09a0*/  @!P0 IADD3 R17, PT, PT, R7, UR4, RZ ;  /* 0x0000000407118c10 */ /* 0x000fe2000fffe0ff */
[----:B------:R-:W2:Y:S01]  /*09b0*/  @P1 LDG.E R5, desc[UR14][R4.64] ;  /* 0x0000000e04051981 */ /* 0x000ea2000c1e1900 */
[----:B------:R-:W-:Y:S01]  /*09c0*/  MOV R8, UR10 ;  /* 0x0000000a00087c02 */ /* 0x000fe20008000f00 */
[----:B------:R-:W-:Y:S01]  /*09d0*/  @!P0 IMAD R19, R19, UR16, R0 ;  /* 0x0000001013138c24 */ /* 0x000fe2000f8e0200 */
[----:B------:R-:W-:Y:S01]  /*09e0*/  MOV R9, UR11 ;  /* 0x0000000b00097c02 */ /* 0x000fe20008000f00 */
[----:B------:R-:W-:Y:S01]  /*09f0*/  @!P0 IMAD.WIDE.U32 R10, R17, 0x4, R10 ;  /* 0x00000004110a8825 */ /* 0x000fe200078e000a */
[----:B------:R-:W3:Y:S03]  /*0a00*/  @P1 LDG.E R15, desc[UR14][R14.64] ;  /* 0x0000000e0e0f1981 */ /* 0x000ee6000c1e1900 */
[----:B------:R-:W-:Y:S01]  /*0a10*/  @!P0 IMAD.WIDE R8, R19, 0x4, R8 ;  /* 0x0000000413088825 */ /* 0x000fe200078e0208 */
[----:B------:R-:W3:Y:S04]  /*0a20*/  @P1 LDG.E R2, desc[UR14][R2.64+0x4] ;  /* 0x0000040e02021981 */ /* 0x000ee8000c1e1900 */
[----:B------:R-:W4:Y:S04]  /*0a30*/  @!P0 LDG.E R10, desc[UR14][R10.64] ;  /* 0x0000000e0a0a8981 */ /* 0x000f28000c1e1900 */
[----:B------:R-:W4:Y:S01]  /*0a40*/  @!P0 LDG.E R9, desc[UR14][R8.64] ;  /* 0x0000000e08098981 */ /* 0x000f22000c1e1900 */
[----:B--2---:R-:W-:Y:S01]  /*0a50*/  @P1 FADD R17, R12, R5 ;  /* 0x000000050c111221 */ /* 0x004fe20000000000 */
[----:B---3--:R-:W-:-:S05]  /*0a60*/  @P1 FADD R12, R2, R15 ;  /* 0x0000000f020c1221 */ /* 0x008fca0000000000 */
[----:B------:R-:W-:Y:S01]  /*0a70*/  @P1 FMNMX3 R6, R6, R17, R12, PT ;  /* 0x0000001106061276 */ /* 0x000fe2000380000c */
[----:B----4-:R-:W-:-:S05]  /*0a80*/  @!P0 FADD R13, R10, R9 ;  /* 0x000000090a0d8221 */ /* 0x010fca0000000000 */
[----:B------:R-:W-:-:S07]  /*0a90*/  @!P0 FMNMX R6, R6, R13, PT ;  /* 0x0000000d06068209 */ /* 0x000fce0003800000 */
.L_x_15:
[----:B------:R-:W1:Y:S01]  /*0aa0*/  LDC.64 R2, c[0x0][0x380] ;  /* 0x0000e000ff027b82 */ /* 0x000e620000000a00 */
[----:B------:R-:W-:-:S05]  /*0ab0*/  IADD3 R7, PT, PT, R0, R7, RZ ;  /* 0x0000000700077210 */ /* 0x000fca0007ffe0ff */
[----:B-1----:R-:W-:-:S05]  /*0ac0*/  IMAD.WIDE R2, R7, 0x4, R2 ;  /* 0x0000000407027825 */ /* 0x002fca00078e0202 */
[----:B0-----:R-:W-:Y:S01]  /*0ad0*/  STG.E desc[UR14][R2.64], R6 ;  /* 0x0000000602007986 */ /* 0x001fe2000c10190e */
[----:B------:R-:W-:Y:S05]  /*0ae0*/  EXIT ;  /* 0x000000000000794d */ /* 0x000fea0003800000 */
.L_x_17:
        /* <DEDUP_REMOVED lines=9> */
.L_x_26:


//--------------------- .text._Z8mykernelPfPKfi   --------------------------
	.section	.text._Z8mykernelPfPKfi,"ax",@progbits
	.align	128
        .global         _Z8mykernelPfPKfi
        .type           _Z8mykernelPfPKfi,@function
        .size           _Z8mykernelPfPKfi,(.L_x_27 - _Z8mykernelPfPKfi)
        .other          _Z8mykernelPfPKfi,@"STO_CUDA_ENTRY STV_DEFAULT"
_Z8mykernelPfPKfi:
.text._Z8mykernelPfPKfi:
[----:B------:R-:W-:Y:S01]  /*0000*/  LDC R1, c[0x0][0x37c] ;  /* 0x0000df00ff017b82 */ /* 0x000fe20000000800 */
[----:B------:R-:W0:Y:S07]  /*0010*/  S2R R4, SR_TID.X ;  /* 0x0000000000047919 */ /* 0x000e2e0000002100 */
[----:B------:R-:W1:Y:S01]  /*0020*/  S2UR UR4, SR_CTAID.Y ;  /* 0x00000000000479c3 */ /* 0x000e620000002600 */
[----:B------:R-:W2:Y:S07]  /*0030*/  S2R R9, SR_TID.Y ;  /* 0x0000000000097919 */ /* 0x000eae0000002200 */
[----:B------:R-:W0:Y:S08]  /*0040*/  S2UR UR6, SR_CTAID.X ;  /* 0x00000000000679c3 */ /* 0x000e300000002500 */
[----:B------:R-:W0:Y:S01]  /*0050*/  LDC R3, c[0x0][0x360] ;  /* 0x0000d800ff037b82 */ /* 0x000e220000000800 */
[----:B------:R-:W1:Y:S07]  /*0060*/  LDCU UR5, c[0x0][0x364] ;  /* 0x00006c80ff0577ac */ /* 0x000e6e0008000800 */
[----:B------:R-:W3:Y:S01]  /*0070*/  LDC R0, c[0x0][0x390] ;  /* 0x0000e400ff007b82 */ /* 0x000ee20000000800 */
[----:B-1----:R-:W-:Y:S01]  /*0080*/  UIMAD UR4, UR4, UR5, URZ ;  /* 0x00000005040472a4 */ /* 0x002fe2000f8e02ff */
[----:B0-----:R-:W-:-:S05]  /*0090*/  IMAD R4, R3, UR6, R4 ;  /* 0x0000000603047c24 */ /* 0x001fca000f8e0204 */
[----:B--2---:R-:W-:-:S04]  /*00a0*/  IADD3 R3, PT, PT, R9, UR4, RZ ;  /* 0x0000000409037c10 */ /* 0x004fc8000fffe0ff */
[----:B------:R-:W-:-:S04]  /*00b0*/  VIMNMX R5, PT, PT, R4, R3, !PT ;  /* 0x0000000304057248 */ /* 0x000fc80007fe0100 */
[----:B---3--:R-:W-:-:S13]  /*00c0*/  ISETP.GE.AND P0, PT, R5, R0, PT ;  /* 0x000000000500720c */ /* 0x008fda0003f06270 */
[----:B------:R-:W-:Y:S05]  /*00d0*/  @P0 EXIT ;  /* 0x000000000000094d */ /* 0x000fea0003800000 */
[C---:B------:R-:W-:Y:S01]  /*00e0*/  ISETP.GE.U32.AND P1, PT, R0.reuse, 0x8, PT ;  /* 0x000000080000780c */ /* 0x040fe20003f26070 */
[----:B------:R-:W0:Y:S01]  /*00f0*/  LDCU.64 UR8, c[0x0][0x358] ;  /* 0x00006b00ff0877ac */ /* 0x000e220008000a00 */
[----:B------:R-:W-:Y:S01]  /*0100*/  LOP3.LUT R2, R0, 0x7, RZ, 0xc0, !PT ;  /* 0x0000000700027812 */ /* 0x000fe200078ec0ff */
[----:B------:R-:W-:Y:S02]  /*0110*/  HFMA2 R7, -RZ, RZ, 0, 0 ;  /* 0x00000000ff077431 */ /* 0x000fe400000001ff */
[----:B------:R-:W-:Y:S01]  /*0120*/  IMAD R4, R4, R0, RZ ;  /* 0x0000000004047224 */ /* 0x000fe200078e02ff */
[----:B------:R-:W-:Y:S02]  /*0130*/  MOV R6, 0x7f800000 ;  /* 0x7f80000000067802 */ /* 0x000fe40000000f00 */
[----:B------:R-:W-:-:S05]  /*0140*/  ISETP.NE.AND P0, PT, R2, RZ, PT ;  /* 0x000000ff0200720c */ /* 0x000fca0003f05270 */
[----:B------:R-:W-:Y:S08]  /*0150*/  @!P1 BRA `(.L_x_18) ;  /* 0x00000004000c9947 */ /* 0x000ff00003800000 */
[----:B------:R-:W1:Y:S01]  /*0160*/  LDCU.64 UR6, c[0x0][0x388] ;  /* 0x00007100ff0677ac */ /* 0x000e620008000a00 */
[C---:B------:R-:W-:Y:S01]  /*0170*/  LOP3.LUT R7, R0.reuse, 0x7ffffff8, RZ, 0xc0, !PT ;  /* 0x7ffffff800077812 */ /* 0x040fe200078ec0ff */
[C---:B------:R-:W-:Y:S01]  /*0180*/  IMAD R13, R0.reuse, 0x5, R3 ;  /* 0x00000005000d7824 */ /* 0x040fe200078e0203 */
[C---:B------:R-:W-:Y:S01]  /*0190*/  IADD3 R10, PT, PT, R0.reuse, UR4, R9 ;  /* 0x00000004000a7c10 */ /* 0x040fe2000fffe009 */
[C-C-:B------:R-:W-:Y:S01]  /*01a0*/  IMAD R9, R0.reuse, 0x3, R3.reuse ;  /* 0x0000000300097824 */ /* 0x140fe200078e0203 */
[CC--:B------:R-:W-:Y:S01]  /*01b0*/  LEA R5, R0.reuse, R3.reuse, 0x1 ;  /* 0x0000000300057211 */ /* 0x0c0fe200078e08ff */
[C-C-:B------:R-:W-:Y:S01]  /*01c0*/  IMAD R15, R0.reuse, 0x6, R3.reuse ;  /* 0x00000006000f7824 */ /* 0x140fe200078e0203 */
[CC--:B------:R-:W-:Y:S01]  /*01d0*/  LEA R11, R0.reuse, R3.reuse, 0x2 ;  /* 0x00000003000b7211 */ /* 0x0c0fe200078e10ff */
[----:B------:R-:W-:Y:S01]  /*01e0*/  IMAD R25, R0, 0x7, R3 ;  /* 0x0000000700197824 */ /* 0x000fe200078e0203 */
[----:B------:R-:W-:Y:S01]  /*01f0*/  MOV R6, 0x7f800000 ;  /* 0x7f80000000067802 */ /* 0x000fe20000000f00 */
[----:B------:R-:W-:Y:S01]  /*0200*/  IMAD.MOV.U32 R8, RZ, RZ, R4 ;  /* 0x000000ffff087224 */ /* 0x000fe200078e0004 */
[----:B------:R-:W-:-:S02]  /*0210*/  MOV R29, R3 ;  /* 0x00000003001d7202 */ /* 0x000fc40000000f00 */
[----:B------:R-:W-:Y:S01]  /*0220*/  IADD3 R12, PT, PT, -R7, RZ, RZ ;  /* 0x000000ff070c7210 */ /* 0x000fe20007ffe1ff */
[----:B-1----:R-:W-:-:S04]  /*0230*/  UIADD3 UR5, UP0, UPT, UR6, 0x10, URZ ;  /* 0x0000001006057890 */ /* 0x002fc8000ff1e0ff */
[----:B------:R-:W-:-:S12]  /*0240*/  UIADD3.X UR4, UPT, UPT, URZ, UR7, URZ, UP0, !UPT ;  /* 0x00000007ff047290 */ /* 0x000fd800087fe4ff */
.L_x_19:
[----:B------:R-:W1:Y:S01]  /*0250*/  LDC.64 R16, c[0x0][0x388] ;  /* 0x0000e200ff107b82 */ /* 0x000e620000000a00 */
[----:B------:R-:W-:Y:S02]  /*0260*/  MOV R22, UR5 ;  /* 0x0000000500167c02 */ /* 0x000fe40008000f00 */
[----:B------:R-:W-:-:S03]  /*0270*/  MOV R23, UR4 ;  /* 0x0000000400177c02 */ /* 0x000fc60008000f00 */
[----:B------:R-:W-:-:S05]  /*0280*/  IMAD.WIDE R22, R8, 0x4, R22 ;  /* 0x0000000408167825 */ /* 0x000fca00078e0216 */
[----:B0-----:R-:W2:Y:S04]  /*0290*/  LDG.E R24, desc[UR8][R22.64+-0xc] ;  /* 0xfffff40816187981 */ /* 0x001ea8000c1e1900 */
[----:B------:R-:W3:Y:S01]  /*02a0*/  LDG.E R14, desc[UR8][R22.64+-0x10] ;  /* 0xfffff008160e7981 */ /* 0x000ee2000c1e1900 */
[----:B-1----:R-:W-:-:S04]  /*02b0*/  IMAD.WIDE.U32 R18, R10, 0x4, R16 ;  /* 0x000000040a127825 */ /* 0x002fc800078e0010 */
[--C-:B------:R-:W-:Y:S01]  /*02c0*/  IMAD.WIDE.U32 R20, R29, 0x4, R16.reuse ;  /* 0x000000041d147825 */ /* 0x100fe200078e0010 */
[----:B------:R0:W2:Y:S05]  /*02d0*/  LDG.E R27, desc[UR8][R18.64] ;  /* 0x00000008121b7981 */ /* 0x0000aa000c1e1900 */
[----:B------:R2:W3:Y:S01]  /*02e0*/  LDG.E R21, desc[UR8][R20.64] ;  /* 0x0000000814157981 */ /* 0x0004e2000c1e1900 */
[----:B0-----:R-:W-:-:S05]  /*02f0*/  IMAD.WIDE.U32 R18, R5, 0x4, R16 ;  /* 0x0000000405127825 */ /* 0x001fca00078e0010 */
[----:B------:R0:W4:Y:S01]  /*0300*/  LDG.E R28, desc[UR8][R18.64] ;  /* 0x00000008121c7981 */ /* 0x000122000c1e1900 */
[----:B--2---:R-:W-:-:S03]  /*0310*/  FADD R20, R24, R27 ;  /* 0x0000001b18147221 */ /* 0x004fc60000000000 */
[----:B------:R-:W4:Y:S01]  /*0320*/  LDG.E R24, desc[UR8][R22.64+-0x8] ;  /* 0xfffff80816187981 */ /* 0x000f22000c1e1900 */
[----:B---3--:R-:W-:Y:S01]  /*0330*/  FADD R21, R14, R21 ;  /* 0x000000150e157221 */ /* 0x008fe20000000000 */
[----:B------:R-:W-:Y:S02]  /*0340*/  IMAD.WIDE.U32 R26, R9, 0x4, R16 ;  /* 0x00000004091a7825 */ /* 0x000fe400078e0010 */
[----:B------:R-:W2:Y:S02]  /*0350*/  LDG.E R14, desc[UR8][R22.64+-0x4] ;  /* 0xfffffc08160e7981 */ /* 0x000ea4000c1e1900 */
[----:B------:R-:W-:Y:S01]  /*0360*/  FMNMX3 R6, R6, R21, R20, PT ;  /* 0x0000001506067276 */ /* 0x000fe20003800014 */
[--C-:B------:R-:W-:Y:S01]  /*0370*/  IMAD.WIDE.U32 R20, R11, 0x4, R16.reuse ;  /* 0x000000040b147825 */ /* 0x100fe200078e0010 */
[----:B------:R-:W2:Y:S05]  /*0380*/  LDG.E R26, desc[UR8][R26.64] ;  /* 0x000000081a1a7981 */ /* 0x000eaa000c1e1900 */
[----:B------:R-:W3:Y:S01]  /*0390*/  LDG.E R20, desc[UR8][R20.64] ;  /* 0x0000000814147981 */ /* 0x000ee2000c1e1900 */
[----:B0-----:R-:W-:-:S03]  /*03a0*/  IMAD.WIDE.U32 R18, R13, 0x4, R16 ;  /* 0x000000040d127825 */ /* 0x001fc600078e0010 */
[----:B------:R-:W5:Y:S04]  /*03b0*/  LDG.E R27, desc[UR8][R22.64+0x8] ;  /* 0x00000808161b7981 */ /* 0x000f68000c1e1900 */
[----:B------:R-:W5:Y:S04]  /*03c0*/  LDG.E R18, desc[UR8][R18.64] ;  /* 0x0000000812127981 */ /* 0x000f68000c1e1900 */
[----:B------:R-:W5:Y:S01]  /*03d0*/  LDG.E R19, desc[UR8][R22.64+0x4] ;  /* 0x0000040816137981 */ /* 0x000f62000c1e1900 */
[----:B----4-:R-:W-:-:S03]  /*03e0*/  FADD R24, R24, R28 ;  /* 0x0000001c18187221 */ /* 0x010fc60000000000 */
[----:B------:R-:W3:Y:S01]  /*03f0*/  LDG.E R28, desc[UR8][R22.64] ;  /* 0x00000008161c7981 */ /* 0x000ee2000c1e1900 */
[----:B--2---:R-:W-:Y:S01]  /*0400*/  FADD R14, R14, R26 ;  /* 0x0000001a0e0e7221 */ /* 0x004fe20000000000 */
[----:B---3--:R-:W-:Y:S01]  /*0410*/  FADD R26, R28, R20 ;  /* 0x000000141c1a7221 */ /* 0x008fe20000000000 */
[--C-:B------:R-:W-:Y:S01]  /*0420*/  IMAD.WIDE.U32 R20, R15, 0x4, R16.reuse ;  /* 0x000000040f147825 */ /* 0x100fe200078e0010 */
[----:B------:R-:W2:Y:S03]  /*0430*/  LDG.E R28, desc[UR8][R22.64+0xc] ;  /* 0x00000c08161c7981 */ /* 0x000ea6000c1e1900 */
[----:B------:R-:W-:Y:S02]  /*0440*/  IMAD.WIDE.U32 R16, R25, 0x4, R16 ;  /* 0x0000000419107825 */ /* 0x000fe400078e0010 */
[----:B------:R-:W3:Y:S04]  /*0450*/  LDG.E R20, desc[UR8][R20.64] ;  /* 0x0000000814147981 */ /* 0x000ee8000c1e1900 */
[----:B------:R-:W2:Y:S01]  /*0460*/  LDG.E R17, desc[UR8][R16.64] ;  /* 0x0000000810117981 */ /* 0x000ea2000c1e1900 */
[----:B------:R-:W-:-:S04]  /*0470*/  IADD3 R12, PT, PT, R12, 0x8, RZ ;  /* 0x000000080c0c7810 */ /* 0x000fc80007ffe0ff */
[----:B------:R-:W-:Y:S01]  /*0480*/  ISETP.NE.AND P1, PT, R12, RZ, PT ;  /* 0x000000ff0c00720c */ /* 0x000fe20003f25270 */
[----:B-----5:R-:W-:Y:S01]  /*0490*/  FADD R19, R19, R18 ;  /* 0x0000001213137221 */ /* 0x020fe20000000000 */
[----:B------:R-:W-:-:S04]  /*04a0*/  FMNMX3 R6, R6, R24, R14, PT ;  /* 0x0000001806067276 */ /* 0x000fc8000380000e */
[----:B------:R-:W-:Y:S01]  /*04b0*/  FMNMX3 R6, R6, R26, R19, PT ;  /* 0x0000001a06067276 */ /* 0x000fe20003800013 */
[C---:B------:R-:W-:Y:S01]  /*04c0*/  IMAD R10, R0.reuse, 0x8, R10 ;  /* 0x00000008000a7824 */ /* 0x040fe200078e020a */
[C---:B------:R-:W-:Y:S01]  /*04d0*/  LEA R5, R0.reuse, R5, 0x3 ;  /* 0x0000000500057211 */ /* 0x040fe200078e18ff */
[C---:B------:R-:W-:Y:S01]  /*04e0*/  IMAD R25, R0.reuse, 0x8, R25 ;  /* 0x0000000800197824 */ /* 0x040fe200078e0219 */
[C---:B------:R-:W-:Y:S02]  /*04f0*/  LEA R9, R0.reuse, R9, 0x3 ;  /* 0x0000000900097211 */ /* 0x040fe400078e18ff */
[C---:B------:R-:W-:Y:S02]  /*0500*/  LEA R11, R0.reuse, R11, 0x3 ;  /* 0x0000000b000b7211 */ /* 0x040fe400078e18ff */
[C---:B------:R-:W-:Y:S02]  /*0510*/  LEA R13, R0.reuse, R13, 0x3 ;  /* 0x0000000d000d7211 */ /* 0x040fe400078e18ff */
[----:B------:R-:W-:-:S02]  /*0520*/  LEA R15, R0, R15, 0x3 ;  /* 0x0000000f000f7211 */ /* 0x000fc400078e18ff */
[----:B------:R-:W-:Y:S02]  /*0530*/  LEA R29, R0, R29, 0x3 ;  /* 0x0000001d001d7211 */ /* 0x000fe400078e18ff */
[----:B------:R-:W-:Y:S01]  /*0540*/  IADD3 R8, PT, PT, R8, 0x8, RZ ;  /* 0x0000000808087810 */ /* 0x000fe20007ffe0ff */
[----:B---3--:R-:W-:Y:S01]  /*0550*/  FADD R27, R27, R20 ;  /* 0x000000141b1b7221 */ /* 0x008fe20000000000 */
[----:B--2---:R-:W-:-:S05]  /*0560*/  FADD R28, R28, R17 ;  /* 0x000000111c1c7221 */ /* 0x004fca0000000000 */
[----:B------:R-:W-:Y:S01]  /*0570*/  FMNMX3 R6, R6, R27, R28, PT ;  /* 0x0000001b06067276 */ /* 0x000fe2000380001c */
[----:B------:R-:W-:Y:S06]  /*0580*/  @P1 BRA `(.L_x_19) ;  /* 0xfffffffc00301947 */ /* 0x000fec000383ffff */
.L_x_18:
[----:B------:R-:W-:Y:S05]  /*0590*/  @!P0 BRA `(.L_x_20) ;  /* 0x0000000000e88947 */ /* 0x000fea0003800000 */
[----:B------:R-:W-:Y:S02]  /*05a0*/  ISETP.GE.U32.AND P0, PT, R2, 0x4, PT ;  /* 0x000000040200780c */ /* 0x000fe40003f06070 */
[----:B------:R-:W-:-:S04]  /*05b0*/  LOP3.LUT R19, R0, 0x3, RZ, 0xc0, !PT ;  /* 0x0000000300137812 */ /* 0x000fc800078ec0ff */
[----:B------:R-:W-:-:S07]  /*05c0*/  ISETP.NE.AND P1, PT, R19, RZ, PT ;  /* 0x000000ff1300720c */ /* 0x000fce0003f25270 */
[----:B------:R-:W-:Y:S06]  /*05d0*/  @!P0 BRA `(.L_x_21) ;  /* 0x0000000000688947 */ /* 0x000fec0003800000 */
[----:B------:R-:W1:Y:S01]  /*05e0*/  LDC.64 R10, c[0x0][0x388] ;  /* 0x0000e200ff0a7b82 */ /* 0x000e620000000a00 */
[----:B------:R-:W-:Y:S01]  /*05f0*/  IMAD R15, R7, R0, R3 ;  /* 0x00000000070f7224 */ /* 0x000fe200078e0203 */
[----:B------:R-:W-:-:S04]  /*0600*/  IADD3 R9, PT, PT, R4, R7, RZ ;  /* 0x0000000704097210 */ /* 0x000fc80007ffe0ff */
[----:B------:R-:W-:-:S04]  /*0610*/  IADD3 R17, PT, PT, R15, R0, RZ ;  /* 0x000000000f117210 */ /* 0x000fc80007ffe0ff */
[----:B------:R-:W-:-:S05]  /*0620*/  IADD3 R13, PT, PT, R17, R0, RZ ;  /* 0x00000000110d7210 */ /* 0x000fca0007ffe0ff */
[----:B------:R-:W-:Y:S02]  /*0630*/  IMAD.IADD R5, R13, 0x1, R0 ;  /* 0x000000010d057824 */ /* 0x000fe400078e0200 */
[----:B-1----:R-:W-:-:S04]  /*0640*/  IMAD.WIDE.U32 R14, R15, 0x4, R10 ;  /* 0x000000040f0e7825 */ /* 0x002fc800078e000a */
[--C-:B------:R-:W-:Y:S02]  /*0650*/  IMAD.WIDE.U32 R16, R17, 0x4, R10.reuse ;  /* 0x0000000411107825 */ /* 0x100fe400078e000a */
[----:B0-----:R-:W2:Y:S02]  /*0660*/  LDG.E R15, desc[UR8][R14.64] ;  /* 0x000000080e0f7981 */ /* 0x001ea4000c1e1900 */
[--C-:B------:R-:W-:Y:S02]  /*0670*/  IMAD.WIDE R8, R9, 0x4, R10.reuse ;  /* 0x0000000409087825 */ /* 0x100fe400078e020a */
[----:B------:R-:W3:Y:S02]  /*0680*/  LDG.E R17, desc[UR8][R16.64] ;  /* 0x0000000810117981 */ /* 0x000ee4000c1e1900 */
[--C-:B------:R-:W-:Y:S02]  /*0690*/  IMAD.WIDE.U32 R12, R13, 0x4, R10.reuse ;  /* 0x000000040d0c7825 */ /* 0x100fe400078e000a */
[----:B------:R-:W2:Y:S02]  /*06a0*/  LDG.E R2, desc[UR8][R8.64] ;  /* 0x0000000808027981 */ /* 0x000ea4000c1e1900 */
[----:B------:R-:W-:-:S02]  /*06b0*/  IMAD.WIDE.U32 R10, R5, 0x4, R10 ;  /* 0x00000004050a7825 */ /* 0x000fc400078e000a */
[----:B------:R-:W3:Y:S04]  /*06c0*/  LDG.E R18, desc[UR8][R8.64+0x4] ;  /* 0x0000040808127981 */ /* 0x000ee8000c1e1900 */
[----:B------:R-:W4:Y:S04]  /*06d0*/  LDG.E R20, desc[UR8][R8.64+0x8] ;  /* 0x0000080808147981 */ /* 0x000f28000c1e1900 */
[----:B------:R-:W5:Y:S04]  /*06e0*/  LDG.E R21, desc[UR8][R8.64+0xc] ;  /* 0x00000c0808157981 */ /* 0x000f68000c1e1900 */
[----:B------:R-:W4:Y:S04]  /*06f0*/  LDG.E R13, desc[UR8][R12.64] ;  /* 0x000000080c0d7981 */ /* 0x000f28000c1e1900 */
[----:B------:R-:W5:Y:S01]  /*0700*/  LDG.E R10, desc[UR8][R10.64] ;  /* 0x000000080a0a7981 */ /* 0x000f62000c1e1900 */
[----:B------:R-:W-:Y:S01]  /*0710*/  IADD3 R7, PT, PT, R7, 0x4, RZ ;  /* 0x0000000407077810 */ /* 0x000fe20007ffe0ff */
[----:B--2---:R-:W-:Y:S01]  /*0720*/  FADD R5, R2, R15 ;  /* 0x0000000f02057221 */ /* 0x004fe20000000000 */
[----:B---3--:R-:W-:-:S05]  /*0730*/  FADD R18, R18, R17 ;  /* 0x0000001112127221 */ /* 0x008fca0000000000 */
[----:B------:R-:W-:Y:S01]  /*0740*/  FMNMX3 R5, R6, R5, R18, PT ;  /* 0x0000000506057276 */ /* 0x000fe20003800012 */
[----:B----4-:R-:W-:Y:S01]  /*0750*/  FADD R20, R20, R13 ;  /* 0x0000000d14147221 */ /* 0x010fe20000000000 */
[----:B-----5:R-:W-:-:S05]  /*0760*/  FADD R21, R21, R10 ;  /* 0x0000000a15157221 */ /* 0x020fca0000000000 */
[----:B------:R-:W-:-:S07]  /*0770*/  FMNMX3 R6, R5, R20, R21, PT ;  /* 0x0000001405067276 */ /* 0x000fce0003800015 */
.L_x_21:
[----:B------:R-:W-:Y:S05]  /*0780*/  @!P1 BRA `(.L_x_20) ;  /* 0x00000000006c9947 */ /* 0x000fea0003800000 */
[----:B------:R-:W-:Y:S02]  /*0790*/  ISETP.NE.AND P0, PT, R19, 0x1, PT ;  /* 0x000000011300780c */ /* 0x000fe40003f05270 */
[----:B------:R-:W-:-:S04]  /*07a0*/  LOP3.LUT R2, R0, 0x1, RZ, 0xc0, !PT ;  /* 0x0000000100027812 */ /* 0x000fc800078ec0ff */
[----:B------:R-:W-:-:S07]  /*07b0*/  ISETP.NE.U32.AND P1, PT, R2, 0x1, PT ;  /* 0x000000010200780c */ /* 0x000fce0003f25070 */
[----:B------:R-:W1:Y:S01]  /*07c0*/  @P0 LDC.64 R10, c[0x0][0x388] ;  /* 0x0000e200ff0a0b82 */ /* 0x000e620000000a00 */
[CC--:B------:R-:W-:Y:S01]  /*07d0*/  @P0 IMAD R5, R7.reuse, R0.reuse, R3 ;  /* 0x0000000007050224 */ /* 0x0c0fe200078e0203 */
[----:B------:R-:W-:Y:S02]  /*07e0*/  @P0 IADD3 R13, PT, PT, R4, R7, RZ ;  /* 0x00000007040d0210 */ /* 0x000fe40007ffe0ff */
[----:B------:R-:W-:Y:S02]  /*07f0*/  @P0 IADD3 R7, PT, PT, R7, 0x2, RZ ;  /* 0x0000000207070810 */ /* 0x000fe40007ffe0ff */
[C---:B------:R-:W-:Y:S02]  /*0800*/  @P0 IADD3 R17, PT, PT, R5.reuse, R0, RZ ;  /* 0x0000000005110210 */ /* 0x040fe40007ffe0ff */
[----:B------:R-:W2:Y:S01]  /*0810*/  @!P1 LDC.64 R8, c[0x0][0x388] ;  /* 0x0000e200ff089b82 */ /* 0x000ea20000000a00 */
[----:B-1----:R-:W-:-:S04]  /*0820*/  @P0 IMAD.WIDE.U32 R14, R5, 0x4, R10 ;  /* 0x00000004050e0825 */ /* 0x002fc800078e000a */
[----:B------:R-:W-:Y:S01]  /*0830*/  @!P1 IMAD R5, R7, R0, R3 ;  /* 0x0000000007059224 */ /* 0x000fe200078e0203 */
[----:B------:R-:W-:Y:S01]  /*0840*/  @!P1 IADD3 R7, PT, PT, R4, R7, RZ ;  /* 0x0000000704079210 */ /* 0x000fe20007ffe0ff */
[--C-:B------:R-:W-:Y:S01]  /*0850*/  @P0 IMAD.WIDE.U32 R16, R17, 0x4, R10.reuse ;  /* 0x0000000411100825 */ /* 0x100fe200078e000a */
[----:B0-----:R-:W3:Y:S03]  /*0860*/  @P0 LDG.E R15, desc[UR8][R14.64] ;  /* 0x000000080e0f0981 */ /* 0x001ee6000c1e1900 */
[----:B------:R-:W-:Y:S02]  /*0870*/  @P0 IMAD.WIDE R12, R13, 0x4, R10 ;  /* 0x000000040d0c0825 */ /* 0x000fe400078e020a */
[----:B------:R-:W4:Y:S02]  /*0880*/  @P0 LDG.E R17, desc[UR8][R16.64] ;  /* 0x0000000810110981 */ /* 0x000f24000c1e1900 */
[----:B--2---:R-:W-:-:S02]  /*0890*/  @!P1 IMAD.WIDE R10, R7, 0x4, R8 ;  /* 0x00000004070a9825 */ /* 0x004fc400078e0208 */
[----:B------:R-:W3:Y:S02]  /*08a0*/  @P0 LDG.E R0, desc[UR8][R12.64] ;  /* 0x000000080c000981 */ /* 0x000ee4000c1e1900 */
[----:B------:R-:W-:Y:S02]  /*08b0*/  @!P1 IMAD.WIDE.U32 R8, R5, 0x4, R8 ;  /* 0x0000000405089825 */ /* 0x000fe400078e0008 */
[----:B------:R-:W4:Y:S04]  /*08c0*/  @P0 LDG.E R2, desc[UR8][R12.64+0x4] ;  /* 0x000004080c020981 */ /* 0x000f28000c1e1900 */
[----:B------:R-:W2:Y:S04]  /*08d0*/  @!P1 LDG.E R10, desc[UR8][R10.64] ;  /* 0x000000080a0a9981 */ /* 0x000ea8000c1e1900 */
[----:B------:R-:W2:Y:S01]  /*08e0*/  @!P1 LDG.E R9, desc[UR8][R8.64] ;  /* 0x0000000808099981 */ /* 0x000ea2000c1e1900 */
[----:B---3--:R-:W-:Y:S01]  /*08f0*/  @P0 FADD R7, R0, R15 ;  /* 0x0000000f00070221 */ /* 0x008fe20000000000 */
[----:B----4-:R-:W-:-:S05]  /*0900*/  @P0 FADD R2, R2, R17 ;  /* 0x0000001102020221 */ /* 0x010fca0000000000 */
[----:B------:R-:W-:Y:S01]  /*0910*/  @P0 FMNMX3 R6, R6, R7, R2, PT ;  /* 0x0000000706060276 */ /* 0x000fe20003800002 */
[----:B--2---:R-:W-:-:S05]  /*0920*/  @!P1 FADD R5, R10, R9 ;  /* 0x000000090a059221 */ /* 0x004fca0000000000 */
[----:B------:R-:W-:-:S07]  /*0930*/  @!P1 FMNMX R6, R6, R5, PT ;  /* 0x0000000506069209 */ /* 0x000fce0003800000 */
.L_x_20:
[----:B------:R-:W1:Y:S01]  /*0940*/  LDC.64 R8, c[0x0][0x380] ;  /* 0x0000e000ff087b82 */ /* 0x000e620000000a00 */
[----:B------:R-:W-:-:S05]  /*0950*/  IADD3 R3, PT, PT, R3, R4, RZ ;  /* 0x0000000403037210 */ /* 0x000fca0007ffe0ff */
[----:B-1----:R-:W-:-:S05]  /*0960*/  IMAD.WIDE R2, R3, 0x4, R8 ;  /* 0x0000000403027825 */ /* 0x002fca00078e0208 */
[----:B0-----:R-:W-:Y:S01]  /*0970*/  STG.E desc[UR8][R2.64], R6 ;  /* 0x0000000602007986 */ /* 0x001fe2000c101908 */
[----:B------:R-:W-:Y:S05]  /*0980*/  EXIT ;  /* 0x000000000000794d */ /* 0x000fea0003800000 */
.L_x_22:
        /* <DEDUP_REMOVED lines=15> */
.L_x_27:


//--------------------- .nv.shared._Z11mykernel_v4PfPKfii --------------------------
	.section	.nv.shared._Z11mykernel_v4PfPKfii,"aw",@nobits
	.sectionflags	@""
	.align	4
.nv.shared._Z11mykernel_v4PfPKfii:
	.zero		3072


//--------------------- .nv.shared.reserved.0     --------------------------
	.section	.nv.shared.reserved.0,"aw",@nobits
	.weak		__nv_reservedSMEM_offset_0_alias
	.size		__nv_reservedSMEM_offset_0_alias, 0, 64
	.other		__nv_reservedSMEM_offset_0_alias,@"STO_CUDA_RESERVED_SHARED STV_DEFAULT"
__nv_reservedSMEM_offset_0_alias:
	.zero		0
	.zero		64


//--------------------- .nv.constant0._Z11mykernel_v4PfPKfii --------------------------
	.section	.nv.constant0._Z11mykernel_v4PfPKfii,"a",@progbits
	.sectionflags	@""
	.align	4
.nv.constant0._Z11mykernel_v4PfPKfii:
	.zero		920


//--------------------- .nv.constant0._Z10myppkernelPKfPfii --------------------------
	.section	.nv.constant0._Z10myppkernelPKfPfii,"a",@progbits
	.sectionflags	@""
	.align	4
.nv.constant0._Z10myppkernelPKfPfii:
	.zero		920


//--------------------- .nv.constant0._Z11mykernel_v3PfPKfii --------------------------
	.section	.nv.constant0._Z11mykernel_v3PfPKfii,"a",@progbits
	.sectionflags	@""
	.align	4
.nv.constant0._Z11mykernel_v3PfPKfii:
	.zero		920


//--------------------- .nv.constant0._Z11mykernel_v2PfPKfi --------------------------
	.section	.nv.constant0._Z11mykernel_v2PfPKfi,"a",@progbits
	.sectionflags	@""
	.align	4
.nv.constant0._Z11mykernel_v2PfPKfi:
	.zero		916


//--------------------- .nv.constant0._Z8mykernelPfPKfi --------------------------
	.section	.nv.constant0._Z8mykernelPfPKfi,"a",@progbits
	.sectionflags	@""
	.align	4
.nv.constant0._Z8mykernelPfPKfi:
	.zero		916


//--------------------- SYMBOLS --------------------------

	.type		.nv.reservedSmem.offset0,@object
	.size		.nv.reservedSmem.offset0,0x4
	.type		.nv.reservedSmem.cap,@object
	.size		.nv.reservedSmem.cap,0x4
